//
// Generated by NVIDIA NVVM Compiler
//
// Compiler Build ID: CL-36424714
// Cuda compilation tools, release 13.0, V13.0.88
// Based on NVVM 20.0.0
//

.version 9.0
.target sm_100
.address_size 64

	// .globl	_Z18solve_contributioniiiiPfS_

.visible .entry _Z18solve_contributioniiiiPfS_(
	.param .u32 _Z18solve_contributioniiiiPfS__param_0,
	.param .u32 _Z18solve_contributioniiiiPfS__param_1,
	.param .u32 _Z18solve_contributioniiiiPfS__param_2,
	.param .u32 _Z18solve_contributioniiiiPfS__param_3,
	.param .u64 .ptr .align 1 _Z18solve_contributioniiiiPfS__param_4,
	.param .u64 .ptr .align 1 _Z18solve_contributioniiiiPfS__param_5
)
{
	.reg .pred 	%p<89>;
	.reg .b32 	%r<110>;
	.reg .b32 	%f<178>;
	.reg .b64 	%rd<38>;

	ld.param.u32 	%r60, [_Z18solve_contributioniiiiPfS__param_0];
	ld.param.u32 	%r61, [_Z18solve_contributioniiiiPfS__param_1];
	ld.param.u32 	%r58, [_Z18solve_contributioniiiiPfS__param_2];
	ld.param.u32 	%r59, [_Z18solve_contributioniiiiPfS__param_3];
	ld.param.u64 	%rd10, [_Z18solve_contributioniiiiPfS__param_4];
	ld.param.u64 	%rd9, [_Z18solve_contributioniiiiPfS__param_5];
	cvta.to.global.u64 	%rd1, %rd10;
	mov.u32 	%r62, %tid.x;
	mov.u32 	%r63, %ctaid.x;
	mov.u32 	%r64, %ntid.x;
	mad.lo.s32 	%r65, %r63, %r64, %r62;
	add.s32 	%r66, %r65, %r60;
	setp.gt.s32 	%p9, %r60, %r66;
	add.s32 	%r67, %r61, %r60;
	setp.ge.s32 	%p10, %r66, %r67;
	or.pred  	%p11, %p9, %p10;
	@%p11 bra 	$L__BB0_52;
	div.s32 	%r3, %r66, %r59;
	mul.lo.s32 	%r69, %r3, %r59;
	sub.s32 	%r2, %r66, %r69;
	setp.ge.s32 	%p12, %r3, %r58;
	or.b32  	%r4, %r2, %r59;
	or.b32  	%r70, %r4, %r3;
	setp.lt.s32 	%p13, %r70, 0;
	or.pred  	%p14, %p12, %p13;
	@%p14 bra 	$L__BB0_52;
	add.s32 	%r72, %r3, -2;
	setp.gt.s32 	%p15, %r3, 1;
	setp.lt.s32 	%p16, %r72, %r58;
	and.pred  	%p1, %p15, %p16;
	mul.lo.s32 	%r5, %r72, %r59;
	add.s32 	%r73, %r2, -2;
	setp.gt.s32 	%p17, %r2, 1;
	setp.lt.s32 	%p18, %r73, %r59;
	and.pred  	%p2, %p17, %p18;
	and.pred  	%p20, %p1, %p2;
	cvt.s64.s32 	%rd11, %r5;
	cvt.s64.s32 	%rd2, %r2;
	add.s64 	%rd12, %rd2, %rd11;
	shl.b64 	%rd13, %rd12, 2;
	add.s64 	%rd3, %rd1, %rd13;
	mov.b32 	%r87, 0;
	mov.f32 	%f132, 0f00000000;
	not.pred 	%p21, %p20;
	mov.f32 	%f133, %f132;
	@%p21 bra 	$L__BB0_4;
	ld.global.f32 	%f100, [%rd3+-8];
	add.f32 	%f132, %f100, 0f00000000;
	fma.rn.f32 	%f133, %f100, %f100, 0f00000000;
	mov.b32 	%r87, 1;
$L__BB0_4:
	setp.gt.s32 	%p22, %r2, 0;
	setp.gt.s32 	%p23, %r59, -1;
	and.pred  	%p3, %p22, %p23;
	and.pred  	%p24, %p1, %p3;
	not.pred 	%p25, %p24;
	@%p25 bra 	$L__BB0_6;
	ld.global.f32 	%f101, [%rd3+-4];
	add.f32 	%f132, %f132, %f101;
	fma.rn.f32 	%f133, %f101, %f101, %f133;
	add.s32 	%r87, %r87, 1;
$L__BB0_6:
	setp.lt.s32 	%p26, %r4, 0;
	not.pred 	%p27, %p1;
	or.pred  	%p28, %p27, %p26;
	@%p28 bra 	$L__BB0_8;
	add.s32 	%r75, %r2, %r5;
	mul.wide.s32 	%rd14, %r75, 4;
	add.s64 	%rd15, %rd1, %rd14;
	ld.global.f32 	%f102, [%rd15];
	add.f32 	%f132, %f132, %f102;
	fma.rn.f32 	%f133, %f102, %f102, %f133;
	add.s32 	%r87, %r87, 1;
$L__BB0_8:
	add.s32 	%r76, %r2, 1;
	setp.gt.s32 	%p29, %r2, -2;
	setp.lt.s32 	%p30, %r76, %r59;
	and.pred  	%p4, %p29, %p30;
	and.pred  	%p31, %p1, %p4;
	not.pred 	%p32, %p31;
	@%p32 bra 	$L__BB0_10;
	ld.global.f32 	%f103, [%rd3+4];
	add.f32 	%f132, %f132, %f103;
	fma.rn.f32 	%f133, %f103, %f103, %f133;
	add.s32 	%r87, %r87, 1;
$L__BB0_10:
	add.s32 	%r77, %r2, 2;
	setp.gt.s32 	%p33, %r2, -3;
	setp.lt.s32 	%p34, %r77, %r59;
	and.pred  	%p5, %p33, %p34;
	and.pred  	%p35, %p1, %p5;
	not.pred 	%p36, %p35;
	@%p36 bra 	$L__BB0_12;
	ld.global.f32 	%f104, [%rd3+8];
	add.f32 	%f132, %f132, %f104;
	fma.rn.f32 	%f133, %f104, %f104, %f133;
	add.s32 	%r87, %r87, 1;
$L__BB0_12:
	setp.gt.s32 	%p37, %r3, 0;
	setp.le.s32 	%p38, %r3, %r58;
	and.pred  	%p6, %p37, %p38;
	add.s32 	%r15, %r5, %r59;
	and.pred  	%p39, %p6, %p2;
	cvt.s64.s32 	%rd16, %r15;
	add.s64 	%rd17, %rd2, %rd16;
	shl.b64 	%rd18, %rd17, 2;
	add.s64 	%rd4, %rd1, %rd18;
	not.pred 	%p40, %p39;
	@%p40 bra 	$L__BB0_14;
	ld.global.f32 	%f105, [%rd4+-8];
	add.f32 	%f132, %f132, %f105;
	fma.rn.f32 	%f133, %f105, %f105, %f133;
	add.s32 	%r87, %r87, 1;
$L__BB0_14:
	and.pred  	%p41, %p6, %p3;
	not.pred 	%p42, %p41;
	@%p42 bra 	$L__BB0_16;
	ld.global.f32 	%f106, [%rd4+-4];
	add.f32 	%f132, %f132, %f106;
	fma.rn.f32 	%f133, %f106, %f106, %f133;
	add.s32 	%r87, %r87, 1;
$L__BB0_16:
	setp.lt.s32 	%p43, %r4, 0;
	not.pred 	%p44, %p6;
	or.pred  	%p45, %p44, %p43;
	@%p45 bra 	$L__BB0_18;
	add.s32 	%r78, %r2, %r15;
	mul.wide.s32 	%rd19, %r78, 4;
	add.s64 	%rd20, %rd1, %rd19;
	ld.global.f32 	%f107, [%rd20];
	add.f32 	%f132, %f132, %f107;
	fma.rn.f32 	%f133, %f107, %f107, %f133;
	add.s32 	%r87, %r87, 1;
$L__BB0_18:
	and.pred  	%p46, %p6, %p4;
	not.pred 	%p47, %p46;
	@%p47 bra 	$L__BB0_20;
	ld.global.f32 	%f108, [%rd4+4];
	add.f32 	%f132, %f132, %f108;
	fma.rn.f32 	%f133, %f108, %f108, %f133;
	add.s32 	%r87, %r87, 1;
$L__BB0_20:
	and.pred  	%p48, %p6, %p5;
	not.pred 	%p49, %p48;
	@%p49 bra 	$L__BB0_22;
	ld.global.f32 	%f109, [%rd4+8];
	add.f32 	%f132, %f132, %f109;
	fma.rn.f32 	%f133, %f109, %f109, %f133;
	add.s32 	%r87, %r87, 1;
$L__BB0_22:
	setp.lt.s32 	%p50, %r3, 0;
	add.s32 	%r26, %r15, %r59;
	not.pred 	%p51, %p2;
	cvt.s64.s32 	%rd21, %r26;
	add.s64 	%rd22, %rd2, %rd21;
	shl.b64 	%rd23, %rd22, 2;
	add.s64 	%rd5, %rd1, %rd23;
	or.pred  	%p52, %p50, %p51;
	@%p52 bra 	$L__BB0_24;
	ld.global.f32 	%f110, [%rd5+-8];
	add.f32 	%f132, %f132, %f110;
	fma.rn.f32 	%f133, %f110, %f110, %f133;
	add.s32 	%r87, %r87, 1;
$L__BB0_24:
	setp.lt.s32 	%p53, %r3, 0;
	not.pred 	%p54, %p3;
	or.pred  	%p55, %p53, %p54;
	@%p55 bra 	$L__BB0_26;
	ld.global.f32 	%f111, [%rd5+-4];
	add.f32 	%f132, %f132, %f111;
	fma.rn.f32 	%f133, %f111, %f111, %f133;
	add.s32 	%r87, %r87, 1;
$L__BB0_26:
	add.s32 	%r79, %r2, %r26;
	mul.wide.s32 	%rd24, %r79, 4;
	add.s64 	%rd25, %rd1, %rd24;
	ld.global.f32 	%f112, [%rd25];
	add.f32 	%f156, %f132, %f112;
	fma.rn.f32 	%f157, %f112, %f112, %f133;
	add.s32 	%r99, %r87, 1;
	setp.lt.s32 	%p56, %r3, 0;
	not.pred 	%p57, %p4;
	or.pred  	%p58, %p56, %p57;
	@%p58 bra 	$L__BB0_28;
	ld.global.f32 	%f113, [%rd5+4];
	add.f32 	%f156, %f156, %f113;
	fma.rn.f32 	%f157, %f113, %f113, %f157;
	add.s32 	%r99, %r99, 1;
$L__BB0_28:
	setp.lt.s32 	%p59, %r3, 0;
	not.pred 	%p60, %p5;
	or.pred  	%p61, %p59, %p60;
	@%p61 bra 	$L__BB0_30;
	ld.global.f32 	%f114, [%rd5+8];
	add.f32 	%f156, %f156, %f114;
	fma.rn.f32 	%f157, %f114, %f114, %f157;
	add.s32 	%r99, %r99, 1;
$L__BB0_30:
	add.s32 	%r80, %r3, 1;
	setp.gt.s32 	%p62, %r3, -2;
	setp.lt.s32 	%p63, %r80, %r58;
	and.pred  	%p7, %p62, %p63;
	add.s32 	%r36, %r26, %r59;
	and.pred  	%p64, %p7, %p2;
	cvt.s64.s32 	%rd26, %r36;
	add.s64 	%rd27, %rd2, %rd26;
	shl.b64 	%rd28, %rd27, 2;
	add.s64 	%rd6, %rd1, %rd28;
	not.pred 	%p65, %p64;
	@%p65 bra 	$L__BB0_32;
	ld.global.f32 	%f115, [%rd6+-8];
	add.f32 	%f156, %f156, %f115;
	fma.rn.f32 	%f157, %f115, %f115, %f157;
	add.s32 	%r99, %r99, 1;
$L__BB0_32:
	and.pred  	%p66, %p7, %p3;
	not.pred 	%p67, %p66;
	@%p67 bra 	$L__BB0_34;
	ld.global.f32 	%f116, [%rd6+-4];
	add.f32 	%f156, %f156, %f116;
	fma.rn.f32 	%f157, %f116, %f116, %f157;
	add.s32 	%r99, %r99, 1;
$L__BB0_34:
	setp.lt.s32 	%p68, %r4, 0;
	not.pred 	%p69, %p7;
	or.pred  	%p70, %p69, %p68;
	@%p70 bra 	$L__BB0_36;
	add.s32 	%r81, %r2, %r36;
	mul.wide.s32 	%rd29, %r81, 4;
	add.s64 	%rd30, %rd1, %rd29;
	ld.global.f32 	%f117, [%rd30];
	add.f32 	%f156, %f156, %f117;
	fma.rn.f32 	%f157, %f117, %f117, %f157;
	add.s32 	%r99, %r99, 1;
$L__BB0_36:
	and.pred  	%p71, %p7, %p4;
	not.pred 	%p72, %p71;
	@%p72 bra 	$L__BB0_38;
	ld.global.f32 	%f118, [%rd6+4];
	add.f32 	%f156, %f156, %f118;
	fma.rn.f32 	%f157, %f118, %f118, %f157;
	add.s32 	%r99, %r99, 1;
$L__BB0_38:
	and.pred  	%p73, %p7, %p5;
	not.pred 	%p74, %p73;
	@%p74 bra 	$L__BB0_40;
	ld.global.f32 	%f119, [%rd6+8];
	add.f32 	%f156, %f156, %f119;
	fma.rn.f32 	%f157, %f119, %f119, %f157;
	add.s32 	%r99, %r99, 1;
$L__BB0_40:
	add.s32 	%r82, %r3, 2;
	setp.gt.s32 	%p75, %r3, -3;
	setp.lt.s32 	%p76, %r82, %r58;
	and.pred  	%p8, %p75, %p76;
	add.s32 	%r47, %r36, %r59;
	and.pred  	%p77, %p8, %p2;
	cvt.s64.s32 	%rd31, %r47;
	add.s64 	%rd32, %rd2, %rd31;
	shl.b64 	%rd33, %rd32, 2;
	add.s64 	%rd7, %rd1, %rd33;
	not.pred 	%p78, %p77;
	@%p78 bra 	$L__BB0_42;
	ld.global.f32 	%f120, [%rd7+-8];
	add.f32 	%f156, %f156, %f120;
	fma.rn.f32 	%f157, %f120, %f120, %f157;
	add.s32 	%r99, %r99, 1;
$L__BB0_42:
	and.pred  	%p79, %p8, %p3;
	not.pred 	%p80, %p79;
	@%p80 bra 	$L__BB0_44;
	ld.global.f32 	%f121, [%rd7+-4];
	add.f32 	%f156, %f156, %f121;
	fma.rn.f32 	%f157, %f121, %f121, %f157;
	add.s32 	%r99, %r99, 1;
$L__BB0_44:
	setp.lt.s32 	%p81, %r4, 0;
	not.pred 	%p82, %p8;
	or.pred  	%p83, %p82, %p81;
	@%p83 bra 	$L__BB0_46;
	add.s32 	%r83, %r2, %r47;
	mul.wide.s32 	%rd34, %r83, 4;
	add.s64 	%rd35, %rd1, %rd34;
	ld.global.f32 	%f122, [%rd35];
	add.f32 	%f156, %f156, %f122;
	fma.rn.f32 	%f157, %f122, %f122, %f157;
	add.s32 	%r99, %r99, 1;
$L__BB0_46:
	and.pred  	%p84, %p8, %p4;
	not.pred 	%p85, %p84;
	@%p85 bra 	$L__BB0_48;
	ld.global.f32 	%f123, [%rd7+4];
	add.f32 	%f156, %f156, %f123;
	fma.rn.f32 	%f157, %f123, %f123, %f157;
	add.s32 	%r99, %r99, 1;
$L__BB0_48:
	and.pred  	%p86, %p8, %p5;
	not.pred 	%p87, %p86;
	@%p87 bra 	$L__BB0_50;
	ld.global.f32 	%f124, [%rd7+8];
	add.f32 	%f156, %f156, %f124;
	fma.rn.f32 	%f157, %f124, %f124, %f157;
	add.s32 	%r99, %r99, 1;
$L__BB0_50:
	cvt.rn.f32.u32 	%f125, %r99;
	div.rn.f32 	%f126, %f157, %f125;
	div.rn.f32 	%f127, %f156, %f125;
	mul.f32 	%f128, %f127, %f127;
	sub.f32 	%f129, %f126, %f128;
	add.s32 	%r84, %r26, %r2;
	cvta.to.global.u64 	%rd36, %rd9;
	mul.wide.s32 	%rd37, %r84, 4;
	add.s64 	%rd8, %rd36, %rd37;
	st.global.f32 	[%rd8], %f129;
	setp.gtu.f32 	%p88, %f129, 0f00000000;
	@%p88 bra 	$L__BB0_52;
	mov.b32 	%r85, 0;
	st.global.u32 	[%rd8], %r85;
$L__BB0_52:
	ret;

}


// ===== COMPILED SASS (sm_100) =====

	.target	sm_100

	.elftype	@"ET_EXEC"


//--------------------- .note.nv.tkinfo           --------------------------
	.section	.note.nv.tkinfo,"",@"SHT_NOTE"
	.sectionflags	@"SHF_NOTE_NV_TKINFO"
	.tkinfo
        /*0018*/ 	.word	0x00000002
        /*0030*/ 	.string	""
        /*0030*/ 	.string	"ptxas"
        /*0030*/ 	.string	"Cuda compilation tools, release 13.0, V13.0.88"
        /*0030*/ 	.string	"Build cuda_13.0.r13.0/compiler.36424714_0"
        /*0030*/ 	.string	"-arch sm_100 -m 64 "



//--------------------- .note.nv.cuinfo           --------------------------
	.section	.note.nv.cuinfo,"",@"SHT_NOTE"
	.sectionflags	@"SHF_NOTE_NV_CUINFO"
        /*0018*/ 	.short	0x0002
        /*001a*/ 	.short	0x0064
        /*001c*/ 	.short	0x0082
	.zero		2


//--------------------- .nv.info                  --------------------------
	.section	.nv.info,"",@"SHT_CUDA_INFO"
	.align	4


	//----- nvinfo : EIATTR_REGCOUNT
	.align		4
        /*0000*/ 	.byte	0x04, 0x2f
        /*0002*/ 	.short	(.L_1 - .L_0)
	.align		4
.L_0:
        /*0004*/ 	.word	index@(_Z18solve_contributioniiiiPfS_)
        /*0008*/ 	.word	0x00000018


	//----- nvinfo : EIATTR_FRAME_SIZE
	.align		4
.L_1:
        /*000c*/ 	.byte	0x04, 0x11
        /*000e*/ 	.short	(.L_3 - .L_2)
	.align		4
.L_2:
        /*0010*/ 	.word	index@($__internal_0_$__cuda_sm3x_div_rn_noftz_f32_slowpath)
        /*0014*/ 	.word	0x00000000


	//----- nvinfo : EIATTR_FRAME_SIZE
	.align		4
.L_3:
        /*0018*/ 	.byte	0x04, 0x11
        /*001a*/ 	.short	(.L_5 - .L_4)
	.align		4
.L_4:
        /*001c*/ 	.word	index@(_Z18solve_contributioniiiiPfS_)
        /*0020*/ 	.word	0x00000000


	//----- nvinfo : EIATTR_MIN_STACK_SIZE
	.align		4
.L_5:
        /*0024*/ 	.byte	0x04, 0x12
        /*0026*/ 	.short	(.L_7 - .L_6)
	.align		4
.L_6:
        /*0028*/ 	.word	index@(_Z18solve_contributioniiiiPfS_)
        /*002c*/ 	.word	0x00000000
.L_7:


//--------------------- .nv.compat                --------------------------
	.section	.nv.compat,"",@"SHT_CUDA_COMPAT_INFO"
	.align	4
        /*0000*/ 	.byte	0x02, 0x09, 0x00, 0x00, 0x02, 0x02, 0x01, 0x00, 0x02, 0x05, 0x05, 0x00, 0x03, 0x07, 0x01, 0x01
        /*0010*/ 	.byte	0x02, 0x03, 0x00, 0x00, 0x02, 0x06, 0x01, 0x00, 0x04, 0x0b, 0x08, 0x00, 0x01, 0x00, 0x00, 0x00
        /*0020*/ 	.byte	0x00, 0x00, 0x00, 0x00


//--------------------- .nv.info._Z18solve_contributioniiiiPfS_ --------------------------
	.section	.nv.info._Z18solve_contributioniiiiPfS_,"",@"SHT_CUDA_INFO"
	.sectionflags	@""
	.align	4


	//----- nvinfo : EIATTR_CUDA_API_VERSION
	.align		4
        /*0000*/ 	.byte	0x04, 0x37
        /*0002*/ 	.short	(.L_9 - .L_8)
.L_8:
        /*0004*/ 	.word	0x00000082


	//----- nvinfo : EIATTR_KPARAM_INFO
	.align		4
.L_9:
        /*0008*/ 	.byte	0x04, 0x17
        /*000a*/ 	.short	(.L_11 - .L_10)
.L_10:
        /*000c*/ 	.word	0x00000000
        /*0010*/ 	.short	0x0005
        /*0012*/ 	.short	0x0018
        /*0014*/ 	.byte	0x00, 0xf5, 0x21, 0x00


	//----- nvinfo : EIATTR_KPARAM_INFO
	.align		4
.L_11:
        /*0018*/ 	.byte	0x04, 0x17
        /*001a*/ 	.short	(.L_13 - .L_12)
.L_12:
        /*001c*/ 	.word	0x00000000
        /*0020*/ 	.short	0x0004
        /*0022*/ 	.short	0x0010
        /*0024*/ 	.byte	0x00, 0xf5, 0x21, 0x00


	//----- nvinfo : EIATTR_KPARAM_INFO
	.align		4
.L_13:
        /*0028*/ 	.byte	0x04, 0x17
        /*002a*/ 	.short	(.L_15 - .L_14)
.L_14:
        /*002c*/ 	.word	0x00000000
        /*0030*/ 	.short	0x0003
        /*0032*/ 	.short	0x000c
        /*0034*/ 	.byte	0x00, 0xf0, 0x11, 0x00


	//----- nvinfo : EIATTR_KPARAM_INFO
	.align		4
.L_15:
        /*0038*/ 	.byte	0x04, 0x17
        /*003a*/ 	.short	(.L_17 - .L_16)
.L_16:
        /*003c*/ 	.word	0x00000000
        /*0040*/ 	.short	0x0002
        /*0042*/ 	.short	0x0008
        /*0044*/ 	.byte	0x00, 0xf0, 0x11, 0x00


	//----- nvinfo : EIATTR_KPARAM_INFO
	.align		4
.L_17:
        /*0048*/ 	.byte	0x04, 0x17
        /*004a*/ 	.short	(.L_19 - .L_18)
.L_18:
        /*004c*/ 	.word	0x00000000
        /*0050*/ 	.short	0x0001
        /*0052*/ 	.short	0x0004
        /*0054*/ 	.byte	0x00, 0xf0, 0x11, 0x00


	//----- nvinfo : EIATTR_KPARAM_INFO
	.align		4
.L_19:
        /*0058*/ 	.byte	0x04, 0x17
        /*005a*/ 	.short	(.L_21 - .L_20)
.L_20:
        /*005c*/ 	.word	0x00000000
        /*0060*/ 	.short	0x0000
        /*0062*/ 	.short	0x0000
        /*0064*/ 	.byte	0x00, 0xf0, 0x11, 0x00


	//----- nvinfo : EIATTR_SPARSE_MMA_MASK
	.align		4
.L_21:
        /*0068*/ 	.byte	0x03, 0x50
        /*006a*/ 	.short	0x0000


	//----- nvinfo : EIATTR_MAXREG_COUNT
	.align		4
        /*006c*/ 	.byte	0x03, 0x1b
        /*006e*/ 	.short	0x00ff


	//----- nvinfo : EIATTR_MERCURY_ISA_VERSION
	.align		4
        /*0070*/ 	.byte	0x03, 0x5f
        /*0072*/ 	.short	0x0101


	//----- nvinfo : EIATTR_VRC_CTA_INIT_COUNT
	.align		4
        /*0074*/ 	.byte	0x02, 0x4a
	.zero		1
	.zero		1


	//----- nvinfo : EIATTR_EXIT_INSTR_OFFSETS
	.align		4
        /*0078*/ 	.byte	0x04, 0x1c
        /*007a*/ 	.short	(.L_23 - .L_22)


	//   ....[0]....
.L_22:
        /*007c*/ 	.word	0x000000a0


	//   ....[1]....
        /*0080*/ 	.word	0x000002a0


	//   ....[2]....
        /*0084*/ 	.word	0x000010a0


	//   ....[3]....
        /*0088*/ 	.word	0x000010c0


	//----- nvinfo : EIATTR_CRS_STACK_SIZE
	.align		4
.L_23:
        /*008c*/ 	.byte	0x04, 0x1e
        /*008e*/ 	.short	(.L_25 - .L_24)
.L_24:
        /*0090*/ 	.word	0x00000000


	//----- nvinfo : EIATTR_CBANK_PARAM_SIZE
	.align		4
.L_25:
        /*0094*/ 	.byte	0x03, 0x19
        /*0096*/ 	.short	0x0020


	//----- nvinfo : EIATTR_PARAM_CBANK
	.align		4
        /*0098*/ 	.byte	0x04, 0x0a
        /*009a*/ 	.short	(.L_27 - .L_26)
	.align		4
.L_26:
        /*009c*/ 	.word	index@(.nv.constant0._Z18solve_contributioniiiiPfS_)
        /*00a0*/ 	.short	0x0380
        /*00a2*/ 	.short	0x0020


	//----- nvinfo : EIATTR_SW_WAR
	.align		4
.L_27:
        /*00a4*/ 	.byte	0x04, 0x36
        /*00a6*/ 	.short	(.L_29 - .L_28)
.L_28:
        /*00a8*/ 	.word	0x00000008
.L_29:


//--------------------- .nv.callgraph             --------------------------
	.section	.nv.callgraph,"",@"SHT_CUDA_CALLGRAPH"
	.align	4
	.sectionentsize	8
	.align		4
        /*0000*/ 	.word	0x00000000
	.align		4
        /*0004*/ 	.word	0xffffffff
	.align		4
        /*0008*/ 	.word	0x00000000
	.align		4
        /*000c*/ 	.word	0xfffffffe
	.align		4
        /*0010*/ 	.word	0x00000000
	.align		4
        /*0014*/ 	.word	0xfffffffd
	.align		4
        /*0018*/ 	.word	0x00000000
	.align		4
        /*001c*/ 	.word	0xfffffffc


//--------------------- .text._Z18solve_contributioniiiiPfS_ --------------------------
	.section	.text._Z18solve_contributioniiiiPfS_,"ax",@progbits
	.align	128
        .global         _Z18solve_contributioniiiiPfS_
        .type           _Z18solve_contributioniiiiPfS_,@function
        .size           _Z18solve_contributioniiiiPfS_,(.L_x_16 - _Z18solve_contributioniiiiPfS_)
        .other          _Z18solve_contributioniiiiPfS_,@"STO_CUDA_ENTRY STV_DEFAULT"
_Z18solve_contributioniiiiPfS_:
.text._Z18solve_contributioniiiiPfS_:
[----:B------:R-:W-:Y:S01]  /*0000*/  LDC R1, c[0x0][0x37c] ;  /* 0x0000df00ff017b82 */ /* 0x000fe20000000800 */
[----:B------:R-:W0:Y:S07]  /*0010*/  S2R R0, SR_TID.X ;  /* 0x0000000000007919 */ /* 0x000e2e0000002100 */
[----:B------:R-:W0:Y:S01]  /*0020*/  S2UR UR4, SR_CTAID.X ;  /* 0x00000000000479c3 */ /* 0x000e220000002500 */
[----:B------:R-:W1:Y:S07]  /*0030*/  LDCU.64 UR6, c[0x0][0x380] ;  /* 0x00007000ff0677ac */ /* 0x000e6e0008000a00 */
[----:B------:R-:W0:Y:S02]  /*0040*/  LDC R3, c[0x0][0x360] ;  /* 0x0000d800ff037b82 */ /* 0x000e240000000800 */
[----:B0-----:R-:W-:Y:S01]  /*0050*/  IMAD R0, R3, UR4, R0 ;  /* 0x0000000403007c24 */ /* 0x001fe2000f8e0200 */
[----:B-1----:R-:W-:-:S03]  /*0060*/  UIADD3 UR4, UPT, UPT, UR6, UR7, URZ ;  /* 0x0000000706047290 */ /* 0x002fc6000fffe0ff */
[----:B------:R-:W-:-:S05]  /*0070*/  VIADD R5, R0, UR6 ;  /* 0x0000000600057c36 */ /* 0x000fca0008000000 */
[----:B------:R-:W-:-:S04]  /*0080*/  ISETP.GE.AND P0, PT, R5, UR4, PT ;  /* 0x0000000405007c0c */ /* 0x000fc8000bf06270 */
[----:B------:R-:W-:-:S13]  /*0090*/  ISETP.LT.OR P0, PT, R5, UR6, P0 ;  /* 0x0000000605007c0c */ /* 0x000fda0008701670 */
[----:B------:R-:W-:Y:S05]  /*00a0*/  @P0 EXIT ;  /* 0x000000000000094d */ /* 0x000fea0003800000 */
[----:B------:R-:W0:Y:S01]  /*00b0*/  LDC R10, c[0x0][0x38c] ;  /* 0x0000e300ff0a7b82 */ /* 0x000e220000000800 */
[----:B------:R-:W1:Y:S01]  /*00c0*/  LDCU UR6, c[0x0][0x388] ;  /* 0x00007100ff0677ac */ /* 0x000e620008000800 */
[----:B0-----:R-:W-:-:S04]  /*00d0*/  IABS R7, R10 ;  /* 0x0000000a00077213 */ /* 0x001fc80000000000 */
[----:B------:R-:W0:Y:S08]  /*00e0*/  I2F.RP R0, R7 ;  /* 0x0000000700007306 */ /* 0x000e300000209400 */
[----:B0-----:R-:W0:Y:S02]  /*00f0*/  MUFU.RCP R0, R0 ;  /* 0x0000000000007308 */ /* 0x001e240000001000 */
[----:B0-----:R-:W-:-:S06]  /*0100*/  VIADD R2, R0, 0xffffffe ;  /* 0x0ffffffe00027836 */ /* 0x001fcc0000000000 */
[----:B------:R0:W2:Y:S02]  /*0110*/  F2I.FTZ.U32.TRUNC.NTZ R3, R2 ;  /* 0x0000000200037305 */ /* 0x0000a4000021f000 */
[----:B0-----:R-:W-:Y:S02]  /*0120*/  HFMA2 R2, -RZ, RZ, 0, 0 ;  /* 0x00000000ff027431 */ /* 0x001fe400000001ff */
[----:B--2---:R-:W-:-:S04]  /*0130*/  IMAD.MOV R4, RZ, RZ, -R3 ;  /* 0x000000ffff047224 */ /* 0x004fc800078e0a03 */
[----:B------:R-:W-:Y:S01]  /*0140*/  IMAD R9, R4, R7, RZ ;  /* 0x0000000704097224 */ /* 0x000fe200078e02ff */
[----:B------:R-:W-:-:S03]  /*0150*/  IABS R4, R5 ;  /* 0x0000000500047213 */ /* 0x000fc60000000000 */
[----:B------:R-:W-:-:S06]  /*0160*/  IMAD.HI.U32 R3, R3, R9, R2 ;  /* 0x0000000903037227 */ /* 0x000fcc00078e0002 */
[----:B------:R-:W-:-:S04]  /*0170*/  IMAD.HI.U32 R8, R3, R4, RZ ;  /* 0x0000000403087227 */ /* 0x000fc800078e00ff */
[----:B------:R-:W-:-:S04]  /*0180*/  IMAD.MOV R0, RZ, RZ, -R8 ;  /* 0x000000ffff007224 */ /* 0x000fc800078e0a08 */
[----:B------:R-:W-:-:S05]  /*0190*/  IMAD R0, R7, R0, R4 ;  /* 0x0000000007007224 */ /* 0x000fca00078e0204 */
[----:B------:R-:W-:-:S13]  /*01a0*/  ISETP.GT.U32.AND P1, PT, R7, R0, PT ;  /* 0x000000000700720c */ /* 0x000fda0003f24070 */
[----:B------:R-:W-:Y:S02]  /*01b0*/  @!P1 IMAD.IADD R0, R0, 0x1, -R7 ;  /* 0x0000000100009824 */ /* 0x000fe400078e0a07 */
[----:B------:R-:W-:Y:S01]  /*01c0*/  @!P1 VIADD R8, R8, 0x1 ;  /* 0x0000000108089836 */ /* 0x000fe20000000000 */
[----:B------:R-:W-:Y:S02]  /*01d0*/  ISETP.NE.AND P1, PT, R10, RZ, PT ;  /* 0x000000ff0a00720c */ /* 0x000fe40003f25270 */
[----:B------:R-:W-:Y:S02]  /*01e0*/  ISETP.GE.U32.AND P0, PT, R0, R7, PT ;  /* 0x000000070000720c */ /* 0x000fe40003f06070 */
[----:B------:R-:W-:-:S04]  /*01f0*/  LOP3.LUT R0, R5, R10, RZ, 0x3c, !PT ;  /* 0x0000000a05007212 */ /* 0x000fc800078e3cff */
[----:B------:R-:W-:-:S07]  /*0200*/  ISETP.GE.AND P2, PT, R0, RZ, PT ;  /* 0x000000ff0000720c */ /* 0x000fce0003f46270 */
[----:B------:R-:W-:-:S06]  /*0210*/  @P0 IADD3 R8, PT, PT, R8, 0x1, RZ ;  /* 0x0000000108080810 */ /* 0x000fcc0007ffe0ff */
[----:B------:R-:W-:Y:S01]  /*0220*/  @!P2 IMAD.MOV R8, RZ, RZ, -R8 ;  /* 0x000000ffff08a224 */ /* 0x000fe200078e0a08 */
[----:B------:R-:W-:-:S05]  /*0230*/  @!P1 LOP3.LUT R8, RZ, R10, RZ, 0x33, !PT ;  /* 0x0000000aff089212 */ /* 0x000fca00078e33ff */
[----:B------:R-:W-:-:S04]  /*0240*/  IMAD.MOV R6, RZ, RZ, -R8 ;  /* 0x000000ffff067224 */ /* 0x000fc800078e0a08 */
[----:B------:R-:W-:-:S05]  /*0250*/  IMAD R6, R10, R6, R5 ;  /* 0x000000060a067224 */ /* 0x000fca00078e0205 */
[----:B------:R-:W-:-:S04]  /*0260*/  LOP3.LUT R11, R6, R10, RZ, 0xfc, !PT ;  /* 0x0000000a060b7212 */ /* 0x000fc800078efcff */
[----:B------:R-:W-:-:S04]  /*0270*/  LOP3.LUT R0, R11, R8, RZ, 0xfc, !PT ;  /* 0x000000080b007212 */ /* 0x000fc800078efcff */
[----:B------:R-:W-:-:S04]  /*0280*/  ISETP.GE.AND P0, PT, R0, RZ, PT ;  /* 0x000000ff0000720c */ /* 0x000fc80003f06270 */
[----:B-1----:R-:W-:-:S13]  /*0290*/  ISETP.GE.OR P0, PT, R8, UR6, !P0 ;  /* 0x0000000608007c0c */ /* 0x002fda000c706670 */
[----:B------:R-:W-:Y:S05]  /*02a0*/  @P0 EXIT ;  /* 0x000000000000094d */ /* 0x000fea0003800000 */
[----:B------:R-:W0:Y:S01]  /*02b0*/  LDCU.64 UR8, c[0x0][0x390] ;  /* 0x00007200ff0877ac */ /* 0x000e220008000a00 */
[----:B------:R-:W-:Y:S01]  /*02c0*/  VIADD R3, R8, 0xfffffffe ;  /* 0xfffffffe08037836 */ /* 0x000fe20000000000 */
[----:B------:R-:W-:Y:S01]  /*02d0*/  IADD3 R5, PT, PT, R6, -0x2, RZ ;  /* 0xfffffffe06057810 */ /* 0x000fe20007ffe0ff */
[----:B------:R-:W1:Y:S02]  /*02e0*/  LDCU.64 UR4, c[0x0][0x358] ;  /* 0x00006b00ff0477ac */ /* 0x000e640008000a00 */
[CC--:B------:R-:W-:Y:S01]  /*02f0*/  IMAD R19, R3.reuse, R10.reuse, RZ ;  /* 0x0000000a03137224 */ /* 0x0c0fe200078e02ff */
[----:B------:R-:W-:Y:S02]  /*0300*/  ISETP.GE.AND P1, PT, R3, UR6, PT ;  /* 0x0000000603007c0c */ /* 0x000fe4000bf26270 */
[----:B------:R-:W-:Y:S02]  /*0310*/  ISETP.GE.AND P4, PT, R5, R10, PT ;  /* 0x0000000a0500720c */ /* 0x000fe40003f86270 */
[----:B------:R-:W-:-:S02]  /*0320*/  ISETP.GT.AND P1, PT, R8, 0x1, !P1 ;  /* 0x000000010800780c */ /* 0x000fc40004f24270 */
[C---:B------:R-:W-:Y:S02]  /*0330*/  ISETP.GT.AND P4, PT, R6.reuse, 0x1, !P4 ;  /* 0x000000010600780c */ /* 0x040fe40006784270 */
[----:B------:R-:W-:Y:S02]  /*0340*/  SHF.R.S32.HI R12, RZ, 0x1f, R6 ;  /* 0x0000001fff0c7819 */ /* 0x000fe40000011406 */
[----:B------:R-:W-:Y:S02]  /*0350*/  IADD3 R0, P0, PT, R6, R19, RZ ;  /* 0x0000001306007210 */ /* 0x000fe40007f1e0ff */
[----:B------:R-:W-:Y:S02]  /*0360*/  PLOP3.LUT P5, PT, P1, P4, PT, 0x80, 0x8 ;  /* 0x000000000008781c */ /* 0x000fe40000fa9070 */
[----:B------:R-:W-:Y:S02]  /*0370*/  LEA.HI.X.SX32 R3, R19, R12, 0x1, P0 ;  /* 0x0000000c13037211 */ /* 0x000fe400000f0eff */
[----:B0-----:R-:W-:-:S02]  /*0380*/  LEA R4, P0, R0, UR8, 0x2 ;  /* 0x0000000800047c11 */ /* 0x001fc4000f8010ff */
[----:B------:R-:W-:Y:S02]  /*0390*/  ISETP.GT.AND P3, PT, R10, -0x1, PT ;  /* 0xffffffff0a00780c */ /* 0x000fe40003f64270 */
[----:B------:R-:W-:Y:S02]  /*03a0*/  LEA.HI.X R5, R0, UR9, R3, 0x2, P0 ;  /* 0x0000000900057c11 */ /* 0x000fe400080f1403 */
[----:B------:R-:W-:Y:S01]  /*03b0*/  ISETP.GT.AND P3, PT, R6, RZ, P3 ;  /* 0x000000ff0600720c */ /* 0x000fe20001f64270 */
[----:B------:R-:W0:Y:S02]  /*03c0*/  LDC.64 R2, c[0x0][0x390] ;  /* 0x0000e400ff027b82 */ /* 0x000e240000000a00 */
[----:B-1----:R-:W2:Y:S01]  /*03d0*/  @P5 LDG.E R0, desc[UR4][R4.64+-0x8] ;  /* 0xfffff80404005981 */ /* 0x002ea2000c1e1900 */
[----:B------:R-:W-:-:S13]  /*03e0*/  PLOP3.LUT P0, PT, P1, P3, PT, 0x80, 0x8 ;  /* 0x000000000008781c */ /* 0x000fda0000f07070 */
[----:B------:R-:W3:Y:S01]  /*03f0*/  @P0 LDG.E R7, desc[UR4][R4.64+-0x4] ;  /* 0xfffffc0404070981 */ /* 0x000ee2000c1e1900 */
[----:B------:R-:W-:Y:S01]  /*0400*/  ISETP.LT.OR P6, PT, R11, RZ, !P1 ;  /* 0x000000ff0b00720c */ /* 0x000fe20004fc1670 */
[----:B------:R-:W-:Y:S01]  /*0410*/  VIADD R9, R6, 0x1 ;  /* 0x0000000106097836 */ /* 0x000fe20000000000 */
[----:B------:R-:W-:Y:S01]  /*0420*/  MOV R13, RZ ;  /* 0x000000ff000d7202 */ /* 0x000fe20000000f00 */
[----:B------:R-:W-:Y:S02]  /*0430*/  IMAD.MOV.U32 R14, RZ, RZ, RZ ;  /* 0x000000ffff0e7224 */ /* 0x000fe400078e00ff */
[----:B------:R-:W-:Y:S01]  /*0440*/  @P5 IMAD.MOV.U32 R13, RZ, RZ, 0x1 ;  /* 0x00000001ff0d5424 */ /* 0x000fe200078e00ff */
[----:B------:R-:W-:Y:S01]  /*0450*/  ISETP.GE.AND P2, PT, R9, R10, PT ;  /* 0x0000000a0900720c */ /* 0x000fe20003f46270 */
[----:B------:R-:W-:-:S03]  /*0460*/  IMAD.MOV.U32 R9, RZ, RZ, RZ ;  /* 0x000000ffff097224 */ /* 0x000fc600078e00ff */
[----:B------:R-:W-:-:S03]  /*0470*/  ISETP.GT.AND P2, PT, R6, -0x2, !P2 ;  /* 0xfffffffe0600780c */ /* 0x000fc60005744270 */
[----:B------:R-:W-:-:S04]  /*0480*/  @!P6 IMAD.IADD R17, R6, 0x1, R19 ;  /* 0x000000010611e824 */ /* 0x000fc800078e0213 */
[----:B0-----:R-:W-:-:S04]  /*0490*/  @!P6 IMAD.WIDE R16, R17, 0x4, R2 ;  /* 0x000000041110e825 */ /* 0x001fc800078e0202 */
[----:B------:R-:W-:Y:S02]  /*04a0*/  VIADD R15, R6, 0x2 ;  /* 0x00000002060f7836 */ /* 0x000fe40000000000 */
[----:B------:R-:W4:Y:S01]  /*04b0*/  @!P6 LDG.E R17, desc[UR4][R16.64] ;  /* 0x000000041011e981 */ /* 0x000f22000c1e1900 */
[----:B------:R-:W-:Y:S01]  /*04c0*/  @P0 IADD3 R13, PT, PT, R13, 0x1, RZ ;  /* 0x000000010d0d0810 */ /* 0x000fe20007ffe0ff */
[----:B--2---:R-:W-:Y:S01]  /*04d0*/  @P5 FADD R9, RZ, R0 ;  /* 0x00000000ff095221 */ /* 0x004fe20000000000 */
[----:B------:R-:W-:Y:S01]  /*04e0*/  @P5 FFMA R14, R0, R0, RZ ;  /* 0x00000000000e5223 */ /* 0x000fe200000000ff */
[----:B------:R-:W-:Y:S02]  /*04f0*/  PLOP3.LUT P5, PT, P1, P2, PT, 0x80, 0x8 ;  /* 0x000000000008781c */ /* 0x000fe40000fa5070 */
[----:B---3--:R-:W-:Y:S01]  /*0500*/  @P0 FADD R9, R9, R7 ;  /* 0x0000000709090221 */ /* 0x008fe20000000000 */
[----:B------:R-:W-:Y:S01]  /*0510*/  @P0 FFMA R14, R7, R7, R14 ;  /* 0x00000007070e0223 */ /* 0x000fe2000000000e */
[----:B------:R-:W-:-:S09]  /*0520*/  ISETP.GE.AND P0, PT, R15, R10, PT ;  /* 0x0000000a0f00720c */ /* 0x000fd20003f06270 */
[----:B------:R-:W2:Y:S01]  /*0530*/  @P5 LDG.E R7, desc[UR4][R4.64+0x4] ;  /* 0x0000040404075981 */ /* 0x000ea2000c1e1900 */
[----:B------:R-:W-:-:S04]  /*0540*/  ISETP.GT.AND P0, PT, R6, -0x3, !P0 ;  /* 0xfffffffd0600780c */ /* 0x000fc80004704270 */
[----:B------:R-:W-:-:S13]  /*0550*/  PLOP3.LUT P1, PT, P1, P0, PT, 0x80, 0x8 ;  /* 0x000000000008781c */ /* 0x000fda0000f21070 */
[----:B------:R0:W3:Y:S01]  /*0560*/  @P1 LDG.E R15, desc[UR4][R4.64+0x8] ;  /* 0x00000804040f1981 */ /* 0x0000e2000c1e1900 */
[----:B------:R-:W-:Y:S02]  /*0570*/  IMAD.IADD R21, R19, 0x1, R10 ;  /* 0x0000000113157824 */ /* 0x000fe400078e020a */
[----:B----4-:R-:W-:Y:S01]  /*0580*/  @!P6 FADD R9, R9, R17 ;  /* 0x000000110909e221 */ /* 0x010fe20000000000 */
[----:B------:R-:W-:Y:S01]  /*0590*/  @!P6 FFMA R14, R17, R17, R14 ;  /* 0x00000011110ee223 */ /* 0x000fe2000000000e */
[----:B------:R-:W-:Y:S01]  /*05a0*/  @!P6 VIADD R13, R13, 0x1 ;  /* 0x000000010d0de836 */ /* 0x000fe20000000000 */
[----:B------:R-:W-:-:S03]  /*05b0*/  IADD3 R0, P6, PT, R6, R21, RZ ;  /* 0x0000001506007210 */ /* 0x000fc60007fde0ff */
[----:B------:R-:W-:-:S05]  /*05c0*/  @P5 VIADD R13, R13, 0x1 ;  /* 0x000000010d0d5836 */ /* 0x000fca0000000000 */
[----:B------:R-:W-:Y:S01]  /*05d0*/  @P1 IADD3 R13, PT, PT, R13, 0x1, RZ ;  /* 0x000000010d0d1810 */ /* 0x000fe20007ffe0ff */
[----:B--2---:R-:W-:Y:S01]  /*05e0*/  @P5 FADD R9, R9, R7 ;  /* 0x0000000709095221 */ /* 0x004fe20000000000 */
[----:B------:R-:W-:Y:S01]  /*05f0*/  @P5 FFMA R14, R7, R7, R14 ;  /* 0x00000007070e5223 */ /* 0x000fe2000000000e */
[----:B------:R-:W-:Y:S02]  /*0600*/  ISETP.GT.AND P5, PT, R8, UR6, PT ;  /* 0x0000000608007c0c */ /* 0x000fe4000bfa4270 */
[----:B------:R-:W-:Y:S02]  /*0610*/  LEA.HI.X.SX32 R7, R21, R12, 0x1, P6 ;  /* 0x0000000c15077211 */ /* 0x000fe400030f0eff */
[----:B0-----:R-:W-:Y:S02]  /*0620*/  LEA R4, P6, R0, UR8, 0x2 ;  /* 0x0000000800047c11 */ /* 0x001fe4000f8c10ff */
[----:B------:R-:W-:Y:S02]  /*0630*/  ISETP.GT.AND P5, PT, R8, RZ, !P5 ;  /* 0x000000ff0800720c */ /* 0x000fe40006fa4270 */
[----:B------:R-:W-:-:S02]  /*0640*/  LEA.HI.X R5, R0, UR9, R7, 0x2, P6 ;  /* 0x0000000900057c11 */ /* 0x000fc4000b0f1407 */
[----:B------:R-:W-:Y:S01]  /*0650*/  PLOP3.LUT P6, PT, P5, P4, PT, 0x80, 0x8 ;  /* 0x000000000008781c */ /* 0x000fe20002fc9070 */
[----:B---3--:R-:W-:Y:S01]  /*0660*/  @P1 FADD R9, R9, R15 ;  /* 0x0000000f09091221 */ /* 0x008fe20000000000 */
[----:B------:R-:W-:Y:S01]  /*0670*/  @P1 FFMA R14, R15, R15, R14 ;  /* 0x0000000f0f0e1223 */ /* 0x000fe2000000000e */
[----:B------:R-:W-:-:S10]  /*0680*/  PLOP3.LUT P1, PT, P5, P3, PT, 0x80, 0x8 ;  /* 0x000000000008781c */ /* 0x000fd40002f27070 */
[----:B------:R-:W2:Y:S04]  /*0690*/  @P6 LDG.E R7, desc[UR4][R4.64+-0x8] ;  /* 0xfffff80404076981 */ /* 0x000ea8000c1e1900 */
[----:B------:R-:W3:Y:S01]  /*06a0*/  @P1 LDG.E R15, desc[UR4][R4.64+-0x4] ;  /* 0xfffffc04040f1981 */ /* 0x000ee2000c1e1900 */
[----:B------:R-:W-:-:S04]  /*06b0*/  @P6 VIADD R13, R13, 0x1 ;  /* 0x000000010d0d6836 */ /* 0x000fc80000000000 */
[----:B------:R-:W-:Y:S02]  /*06c0*/  @P1 VIADD R13, R13, 0x1 ;  /* 0x000000010d0d1836 */ /* 0x000fe40000000000 */
[----:B--2---:R-:W-:Y:S01]  /*06d0*/  @P6 FADD R9, R9, R7 ;  /* 0x0000000709096221 */ /* 0x004fe20000000000 */
[----:B------:R-:W-:Y:S01]  /*06e0*/  @P6 FFMA R14, R7, R7, R14 ;  /* 0x00000007070e6223 */ /* 0x000fe2000000000e */
[----:B------:R-:W-:Y:S02]  /*06f0*/  ISETP.LT.OR P6, PT, R11, RZ, !P5 ;  /* 0x000000ff0b00720c */ /* 0x000fe40006fc1670 */
[----:B---3--:R-:W-:Y:S01]  /*0700*/  @P1 FADD R9, R9, R15 ;  /* 0x0000000f09091221 */ /* 0x008fe20000000000 */
[----:B------:R-:W-:Y:S01]  /*0710*/  @P1 FFMA R14, R15, R15, R14 ;  /* 0x0000000f0f0e1223 */ /* 0x000fe2000000000e */
[----:B------:R-:W-:-:S09]  /*0720*/  PLOP3.LUT P1, PT, P5, P2, PT, 0x80, 0x8 ;  /* 0x000000000008781c */ /* 0x000fd20002f25070 */
[----:B------:R-:W-:Y:S01]  /*0730*/  @!P6 IMAD.IADD R17, R6, 0x1, R21 ;  /* 0x000000010611e824 */ /* 0x000fe200078e0215 */
[----:B------:R-:W-:-:S03]  /*0740*/  PLOP3.LUT P5, PT, P5, P0, PT, 0x80, 0x8 ;  /* 0x000000000008781c */ /* 0x000fc60002fa1070 */
[----:B------:R-:W-:-:S06]  /*0750*/  @!P6 IMAD.WIDE R16, R17, 0x4, R2 ;  /* 0x000000041110e825 */ /* 0x000fcc00078e0202 */
[----:B------:R-:W2:Y:S04]  /*0760*/  @!P6 LDG.E R17, desc[UR4][R16.64] ;  /* 0x000000041011e981 */ /* 0x000ea8000c1e1900 */
[----:B------:R-:W3:Y:S04]  /*0770*/  @P1 LDG.E R15, desc[UR4][R4.64+0x4] ;  /* 0x00000404040f1981 */ /* 0x000ee8000c1e1900 */
[----:B------:R-:W4:Y:S01]  /*0780*/  @P5 LDG.E R19, desc[UR4][R4.64+0x8] ;  /* 0x0000080404135981 */ /* 0x000f22000c1e1900 */
[----:B------:R-:W-:Y:S01]  /*0790*/  IADD3 R7, PT, PT, R21, R10, RZ ;  /* 0x0000000a15077210 */ /* 0x000fe20007ffe0ff */
[----:B------:R-:W-:-:S04]  /*07a0*/  @!P6 VIADD R13, R13, 0x1 ;  /* 0x000000010d0de836 */ /* 0x000fc80000000000 */
[----:B------:R-:W-:-:S04]  /*07b0*/  @P1 VIADD R13, R13, 0x1 ;  /* 0x000000010d0d1836 */ /* 0x000fc80000000000 */
[----:B------:R-:W-:Y:S02]  /*07c0*/  @P5 VIADD R13, R13, 0x1 ;  /* 0x000000010d0d5836 */ /* 0x000fe40000000000 */
[----:B--2---:R-:W-:Y:S01]  /*07d0*/  @!P6 FADD R9, R9, R17 ;  /* 0x000000110909e221 */ /* 0x004fe20000000000 */
[----:B------:R-:W-:Y:S01]  /*07e0*/  @!P6 FFMA R14, R17, R17, R14 ;  /* 0x00000011110ee223 */ /* 0x000fe2000000000e */
[----:B------:R-:W-:Y:S02]  /*07f0*/  IADD3 R0, P6, PT, R6, R7, RZ ;  /* 0x0000000706007210 */ /* 0x000fe40007fde0ff */
[----:B---3--:R-:W-:Y:S01]  /*0800*/  @P1 FADD R9, R9, R15 ;  /* 0x0000000f09091221 */ /* 0x008fe20000000000 */
[----:B------:R-:W-:Y:S01]  /*0810*/  @P1 FFMA R14, R15, R15, R14 ;  /* 0x0000000f0f0e1223 */ /* 0x000fe2000000000e */
[----:B------:R-:W-:Y:S02]  /*0820*/  ISETP.LT.OR P1, PT, R8, RZ, !P4 ;  /* 0x000000ff0800720c */ /* 0x000fe40006721670 */
[----:B----4-:R-:W-:Y:S01]  /*0830*/  @P5 FADD R9, R9, R19 ;  /* 0x0000001309095221 */ /* 0x010fe20000000000 */
[----:B------:R-:W-:Y:S01]  /*0840*/  @P5 FFMA R14, R19, R19, R14 ;  /* 0x00000013130e5223 */ /* 0x000fe2000000000e */
[----:B------:R-:W-:-:S02]  /*0850*/  LEA.HI.X.SX32 R5, R7, R12, 0x1, P6 ;  /* 0x0000000c07057211 */ /* 0x000fc400030f0eff */
[----:B------:R-:W-:Y:S02]  /*0860*/  LEA R4, P5, R0, UR8, 0x2 ;  /* 0x0000000800047c11 */ /* 0x000fe4000f8a10ff */
[----:B------:R-:W-:Y:S02]  /*0870*/  ISETP.LT.OR P6, PT, R8, RZ, !P3 ;  /* 0x000000ff0800720c */ /* 0x000fe40005fc1670 */
[----:B------:R-:W-:Y:S02]  /*0880*/  LEA.HI.X R5, R0, UR9, R5, 0x2, P5 ;  /* 0x0000000900057c11 */ /* 0x000fe4000a8f1405 */
[----:B------:R-:W-:Y:S02]  /*0890*/  IADD3 R17, PT, PT, R6, R7, RZ ;  /* 0x0000000706117210 */ /* 0x000fe40007ffe0ff */
[----:B------:R-:W-:Y:S01]  /*08a0*/  ISETP.LT.OR P5, PT, R8, RZ, !P2 ;  /* 0x000000ff0800720c */ /* 0x000fe200057a1670 */
[----:B------:R-:W2:Y:S02]  /*08b0*/  @!P1 LDG.E R15, desc[UR4][R4.64+-0x8] ;  /* 0xfffff804040f9981 */ /* 0x000ea4000c1e1900 */
[----:B------:R-:W-:-:S04]  /*08c0*/  IMAD.WIDE R16, R17, 0x4, R2 ;  /* 0x0000000411107825 */ /* 0x000fc800078e0202 */
[----:B------:R-:W3:Y:S04]  /*08d0*/  @!P6 LDG.E R19, desc[UR4][R4.64+-0x4] ;  /* 0xfffffc040413e981 */ /* 0x000ee8000c1e1900 */
[----:B------:R-:W4:Y:S04]  /*08e0*/  LDG.E R17, desc[UR4][R16.64] ;  /* 0x0000000410117981 */ /* 0x000f28000c1e1900 */
[----:B------:R-:W5:Y:S01]  /*08f0*/  @!P5 LDG.E R0, desc[UR4][R4.64+0x4] ;  /* 0x000004040400d981 */ /* 0x000f62000c1e1900 */
[----:B------:R-:W-:Y:S02]  /*0900*/  @!P1 VIADD R13, R13, 0x1 ;  /* 0x000000010d0d9836 */ /* 0x000fe40000000000 */
[----:B------:R-:W-:-:S02]  /*0910*/  VIADD R18, R8, 0x1 ;  /* 0x0000000108127836 */ /* 0x000fc40000000000 */
[----:B------:R-:W-:-:S04]  /*0920*/  @!P6 VIADD R13, R13, 0x1 ;  /* 0x000000010d0de836 */ /* 0x000fc80000000000 */
[----:B------:R-:W-:-:S04]  /*0930*/  VIADD R13, R13, 0x1 ;  /* 0x000000010d0d7836 */ /* 0x000fc80000000000 */
[----:B------:R-:W-:Y:S02]  /*0940*/  @!P5 VIADD R13, R13, 0x1 ;  /* 0x000000010d0dd836 */ /* 0x000fe40000000000 */
[----:B--2---:R-:W-:Y:S01]  /*0950*/  @!P1 FADD R9, R9, R15 ;  /* 0x0000000f09099221 */ /* 0x004fe20000000000 */
[----:B------:R-:W-:-:S03]  /*0960*/  @!P1 FFMA R14, R15, R15, R14 ;  /* 0x0000000f0f0e9223 */ /* 0x000fc6000000000e */
[----:B---3--:R-:W-:Y:S01]  /*0970*/  @!P6 FADD R9, R9, R19 ;  /* 0x000000130909e221 */ /* 0x008fe20000000000 */
[----:B------:R-:W-:Y:S01]  /*0980*/  @!P6 FFMA R14, R19, R19, R14 ;  /* 0x00000013130ee223 */ /* 0x000fe2000000000e */
[----:B------:R-:W-:Y:S02]  /*0990*/  IADD3 R19, PT, PT, R7, R10, RZ ;  /* 0x0000000a07137210 */ /* 0x000fe40007ffe0ff */
[C---:B----4-:R-:W-:Y:S01]  /*09a0*/  FADD R9, R17.reuse, R9 ;  /* 0x0000000911097221 */ /* 0x050fe20000000000 */
[----:B------:R-:W-:Y:S01]  /*09b0*/  FFMA R17, R17, R17, R14 ;  /* 0x0000001111117223 */ /* 0x000fe2000000000e */
[----:B------:R-:W-:Y:S02]  /*09c0*/  IADD3 R15, P6, PT, R6, R19, RZ ;  /* 0x00000013060f7210 */ /* 0x000fe40007fde0ff */
[----:B------:R-:W-:Y:S01]  /*09d0*/  ISETP.GE.AND P1, PT, R18, UR6, PT ;  /* 0x0000000612007c0c */ /* 0x000fe2000bf26270 */
[----:B-----5:R-:W-:Y:S01]  /*09e0*/  @!P5 FADD R9, R9, R0 ;  /* 0x000000000909d221 */ /* 0x020fe20000000000 */
[----:B------:R-:W-:Y:S01]  /*09f0*/  @!P5 FFMA R17, R0, R0, R17 ;  /* 0x000000000011d223 */ /* 0x000fe20000000011 */
[----:B------:R-:W-:-:S02]  /*0a00*/  LEA.HI.X.SX32 R0, R19, R12, 0x1, P6 ;  /* 0x0000000c13007211 */ /* 0x000fc400030f0eff */
[C---:B------:R-:W-:Y:S02]  /*0a10*/  ISETP.LT.OR P5, PT, R8.reuse, RZ, !P0 ;  /* 0x000000ff0800720c */ /* 0x040fe400047a1670 */
[C---:B------:R-:W-:Y:S02]  /*0a20*/  LEA R14, P6, R15.reuse, UR8, 0x2 ;  /* 0x000000080f0e7c11 */ /* 0x040fe4000f8c10ff */
[----:B------:R-:W-:Y:S02]  /*0a30*/  ISETP.GT.AND P1, PT, R8, -0x2, !P1 ;  /* 0xfffffffe0800780c */ /* 0x000fe40004f24270 */
[----:B------:R-:W-:Y:S02]  /*0a40*/  LEA.HI.X R15, R15, UR9, R0, 0x2, P6 ;  /* 0x000000090f0f7c11 */ /* 0x000fe4000b0f1400 */
[----:B------:R-:W-:-:S05]  /*0a50*/  PLOP3.LUT P6, PT, P1, P4, PT, 0x80, 0x8 ;  /* 0x000000000008781c */ /* 0x000fca0000fc9070 */
[----:B------:R-:W2:Y:S08]  /*0a60*/  @!P5 LDG.E R4, desc[UR4][R4.64+0x8] ;  /* 0x000008040404d981 */ /* 0x000eb0000c1e1900 */
[----:B------:R-:W3:Y:S01]  /*0a70*/  @P6 LDG.E R0, desc[UR4][R14.64+-0x8] ;  /* 0xfffff8040e006981 */ /* 0x000ee2000c1e1900 */
[----:B------:R-:W-:-:S05]  /*0a80*/  @!P5 VIADD R13, R13, 0x1 ;  /* 0x000000010d0dd836 */ /* 0x000fca0000000000 */
[----:B------:R-:W-:Y:S01]  /*0a90*/  @P6 IADD3 R13, PT, PT, R13, 0x1, RZ ;  /* 0x000000010d0d6810 */ /* 0x000fe20007ffe0ff */
[----:B--2---:R-:W-:Y:S01]  /*0aa0*/  @!P5 FADD R9, R9, R4 ;  /* 0x000000040909d221 */ /* 0x004fe20000000000 */
[----:B------:R-:W-:Y:S01]  /*0ab0*/  @!P5 FFMA R17, R4, R4, R17 ;  /* 0x000000040411d223 */ /* 0x000fe20000000011 */
[----:B------:R-:W-:Y:S02]  /*0ac0*/  ISETP.LT.OR P5, PT, R11, RZ, !P1 ;  /* 0x000000ff0b00720c */ /* 0x000fe40004fa1670 */
[----:B---3--:R-:W-:Y:S01]  /*0ad0*/  @P6 FADD R9, R9, R0 ;  /* 0x0000000009096221 */ /* 0x008fe20000000000 */
[----:B------:R-:W-:Y:S01]  /*0ae0*/  @P6 FFMA R17, R0, R0, R17 ;  /* 0x0000000000116223 */ /* 0x000fe20000000011 */
[----:B------:R-:W-:-:S09]  /*0af0*/  PLOP3.LUT P6, PT, P1, P3, PT, 0x80, 0x8 ;  /* 0x000000000008781c */ /* 0x000fd20000fc7070 */
[----:B------:R-:W-:-:S04]  /*0b00*/  @!P5 IMAD.IADD R21, R6, 0x1, R19 ;  /* 0x000000010615d824 */ /* 0x000fc800078e0213 */
[----:B------:R-:W-:Y:S01]  /*0b10*/  @!P5 IMAD.WIDE R4, R21, 0x4, R2 ;  /* 0x000000041504d825 */ /* 0x000fe200078e0202 */
[----:B------:R-:W2:Y:S05]  /*0b20*/  @P6 LDG.E R0, desc[UR4][R14.64+-0x4] ;  /* 0xfffffc040e006981 */ /* 0x000eaa000c1e1900 */
[----:B------:R-:W3:Y:S01]  /*0b30*/  @!P5 LDG.E R4, desc[UR4][R4.64] ;  /* 0x000000040404d981 */ /* 0x000ee2000c1e1900 */
[----:B------:R-:W-:Y:S01]  /*0b40*/  IMAD.IADD R19, R19, 0x1, R10 ;  /* 0x0000000113137824 */ /* 0x000fe200078e020a */
[----:B------:R-:W-:-:S05]  /*0b50*/  @P6 IADD3 R13, PT, PT, R13, 0x1, RZ ;  /* 0x000000010d0d6810 */ /* 0x000fca0007ffe0ff */
[----:B------:R-:W-:Y:S02]  /*0b60*/  @!P5 VIADD R13, R13, 0x1 ;  /* 0x000000010d0dd836 */ /* 0x000fe40000000000 */
[----:B--2---:R-:W-:Y:S01]  /*0b70*/  @P6 FADD R9, R9, R0 ;  /* 0x0000000009096221 */ /* 0x004fe20000000000 */
[----:B------:R-:W-:Y:S01]  /*0b80*/  @P6 FFMA R17, R0, R0, R17 ;  /* 0x0000000000116223 */ /* 0x000fe20000000011 */
[----:B------:R-:W-:Y:S01]  /*0b90*/  IADD3 R10, P6, PT, R6, R19, RZ ;  /* 0x00000013060a7210 */ /* 0x000fe20007fde0ff */
[----:B------:R-:W-:Y:S02]  /*0ba0*/  VIADD R0, R8, 0x2 ;  /* 0x0000000208007836 */ /* 0x000fe40000000000 */
[----:B---3--:R-:W-:Y:S01]  /*0bb0*/  @!P5 FADD R9, R9, R4 ;  /* 0x000000040909d221 */ /* 0x008fe20000000000 */
[----:B------:R-:W-:Y:S01]  /*0bc0*/  @!P5 FFMA R17, R4, R4, R17 ;  /* 0x000000040411d223 */ /* 0x000fe20000000011 */
[----:B------:R-:W-:Y:S02]  /*0bd0*/  LEA.HI.X.SX32 R5, R19, R12, 0x1, P6 ;  /* 0x0000000c13057211 */ /* 0x000fe400030f0eff */
[----:B------:R-:W-:-:S02]  /*0be0*/  LEA R4, P6, R10, UR8, 0x2 ;  /* 0x000000080a047c11 */ /* 0x000fc4000f8c10ff */
[----:B------:R-:W-:Y:S02]  /*0bf0*/  ISETP.GE.AND P5, PT, R0, UR6, PT ;  /* 0x0000000600007c0c */ /* 0x000fe4000bfa6270 */
[----:B------:R-:W-:Y:S02]  /*0c00*/  LEA.HI.X R5, R10, UR9, R5, 0x2, P6 ;  /* 0x000000090a057c11 */ /* 0x000fe4000b0f1405 */
[----:B------:R-:W-:Y:S02]  /*0c10*/  PLOP3.LUT P6, PT, P1, P2, PT, 0x80, 0x8 ;  /* 0x000000000008781c */ /* 0x000fe40000fc5070 */
[----:B------:R-:W-:Y:S02]  /*0c20*/  ISETP.GT.AND P5, PT, R8, -0x3, !P5 ;  /* 0xfffffffd0800780c */ /* 0x000fe40006fa4270 */
[----:B------:R-:W-:Y:S02]  /*0c30*/  PLOP3.LUT P1, PT, P1, P0, PT, 0x80, 0x8 ;  /* 0x000000000008781c */ /* 0x000fe40000f21070 */
[----:B------:R-:W-:-:S02]  /*0c40*/  PLOP3.LUT P4, PT, P5, P4, PT, 0x80, 0x8 ;  /* 0x000000000008781c */ /* 0x000fc40002f89070 */
[----:B------:R-:W-:Y:S02]  /*0c50*/  PLOP3.LUT P3, PT, P5, P3, PT, 0x80, 0x8 ;  /* 0x000000000008781c */ /* 0x000fe40002f67070 */
[----:B------:R-:W-:Y:S02]  /*0c60*/  PLOP3.LUT P2, PT, P5, P2, PT, 0x80, 0x8 ;  /* 0x000000000008781c */ /* 0x000fe40002f45070 */
[----:B------:R-:W-:Y:S01]  /*0c70*/  PLOP3.LUT P0, PT, P5, P0, PT, 0x80, 0x8 ;  /* 0x000000000008781c */ /* 0x000fe20002f01070 */
[----:B------:R-:W2:Y:S01]  /*0c80*/  @P6 LDG.E R0, desc[UR4][R14.64+0x4] ;  /* 0x000004040e006981 */ /* 0x000ea2000c1e1900 */
[----:B------:R-:W-:-:S03]  /*0c90*/  ISETP.LT.OR P5, PT, R11, RZ, !P5 ;  /* 0x000000ff0b00720c */ /* 0x000fc60006fa1670 */
[----:B------:R-:W3:Y:S04]  /*0ca0*/  @P1 LDG.E R8, desc[UR4][R14.64+0x8] ;  /* 0x000008040e081981 */ /* 0x000ee8000c1e1900 */
[----:B------:R-:W4:Y:S04]  /*0cb0*/  @P4 LDG.E R10, desc[UR4][R4.64+-0x8] ;  /* 0xfffff804040a4981 */ /* 0x000f28000c1e1900 */
[----:B------:R-:W5:Y:S02]  /*0cc0*/  @P3 LDG.E R12, desc[UR4][R4.64+-0x4] ;  /* 0xfffffc04040c3981 */ /* 0x000f64000c1e1900 */
[----:B------:R-:W-:-:S02]  /*0cd0*/  @!P5 IMAD.IADD R11, R6, 0x1, R19 ;  /* 0x00000001060bd824 */ /* 0x000fc400078e0213 */
[----:B------:R-:W5:Y:S02]  /*0ce0*/  @P2 LDG.E R16, desc[UR4][R4.64+0x4] ;  /* 0x0000040404102981 */ /* 0x000f64000c1e1900 */
[----:B------:R-:W-:Y:S02]  /*0cf0*/  @!P5 IMAD.WIDE R2, R11, 0x4, R2 ;  /* 0x000000040b02d825 */ /* 0x000fe400078e0202 */
[----:B------:R-:W5:Y:S04]  /*0d00*/  @P0 LDG.E R18, desc[UR4][R4.64+0x8] ;  /* 0x0000080404120981 */ /* 0x000f68000c1e1900 */
[----:B------:R0:W5:Y:S01]  /*0d10*/  @!P5 LDG.E R2, desc[UR4][R2.64] ;  /* 0x000000040202d981 */ /* 0x000162000c1e1900 */
[----:B------:R-:W-:-:S05]  /*0d20*/  @P6 VIADD R13, R13, 0x1 ;  /* 0x000000010d0d6836 */ /* 0x000fca0000000000 */
[----:B------:R-:W-:-:S05]  /*0d30*/  @P1 IADD3 R13, PT, PT, R13, 0x1, RZ ;  /* 0x000000010d0d1810 */ /* 0x000fca0007ffe0ff */
[----:B------:R-:W-:-:S04]  /*0d40*/  @P4 VIADD R13, R13, 0x1 ;  /* 0x000000010d0d4836 */ /* 0x000fc80000000000 */
[----:B------:R-:W-:-:S04]  /*0d50*/  @P3 VIADD R13, R13, 0x1 ;  /* 0x000000010d0d3836 */ /* 0x000fc80000000000 */
[----:B------:R-:W-:-:S05]  /*0d60*/  @!P5 VIADD R13, R13, 0x1 ;  /* 0x000000010d0dd836 */ /* 0x000fca0000000000 */
[----:B------:R-:W-:-:S05]  /*0d70*/  @P2 IADD3 R13, PT, PT, R13, 0x1, RZ ;  /* 0x000000010d0d2810 */ /* 0x000fca0007ffe0ff */
[----:B------:R-:W-:-:S05]  /*0d80*/  @P0 VIADD R13, R13, 0x1 ;  /* 0x000000010d0d0836 */ /* 0x000fca0000000000 */
[----:B0-----:R-:W-:-:S04]  /*0d90*/  I2FP.F32.U32 R3, R13 ;  /* 0x0000000d00037245 */ /* 0x001fc80000201000 */
[----:B------:R-:W0:Y:S01]  /*0da0*/  MUFU.RCP R4, R3 ;  /* 0x0000000300047308 */ /* 0x000e220000001000 */
[----:B------:R-:W-:Y:S01]  /*0db0*/  BSSY.RECONVERGENT B0, `(.L_x_0) ;  /* 0x000001a000007945 */ /* 0x000fe20003800200 */
[----:B0-----:R-:W-:Y:S01]  /*0dc0*/  FFMA R5, -R3, R4, 1 ;  /* 0x3f80000003057423 */ /* 0x001fe20000000104 */
[----:B--2---:R-:W-:-:S04]  /*0dd0*/  @P6 FFMA R17, R0, R0, R17 ;  /* 0x0000000000116223 */ /* 0x004fc80000000011 */
[----:B---3--:R-:W-:-:S04]  /*0de0*/  @P1 FFMA R17, R8, R8, R17 ;  /* 0x0000000808111223 */ /* 0x008fc80000000011 */
[----:B----4-:R-:W-:-:S04]  /*0df0*/  @P4 FFMA R17, R10, R10, R17 ;  /* 0x0000000a0a114223 */ /* 0x010fc80000000011 */
[----:B-----5:R-:W-:Y:S01]  /*0e00*/  @P3 FFMA R17, R12, R12, R17 ;  /* 0x0000000c0c113223 */ /* 0x020fe20000000011 */
[----:B------:R-:W-:-:S03]  /*0e10*/  @P6 FADD R9, R9, R0 ;  /* 0x0000000009096221 */ /* 0x000fc60000000000 */
[----:B------:R-:W-:-:S04]  /*0e20*/  @!P5 FFMA R17, R2, R2, R17 ;  /* 0x000000020211d223 */ /* 0x000fc80000000011 */
[----:B------:R-:W-:Y:S01]  /*0e30*/  @P2 FFMA R17, R16, R16, R17 ;  /* 0x0000001010112223 */ /* 0x000fe20000000011 */
[----:B------:R-:W-:-:S03]  /*0e40*/  @P1 FADD R9, R9, R8 ;  /* 0x0000000809091221 */ /* 0x000fc60000000000 */
[----:B------:R-:W-:Y:S01]  /*0e50*/  @P0 FFMA R17, R18, R18, R17 ;  /* 0x0000001212110223 */ /* 0x000fe20000000011 */
[----:B------:R-:W-:-:S03]  /*0e60*/  @P4 FADD R9, R9, R10 ;  /* 0x0000000a09094221 */ /* 0x000fc60000000000 */
[----:B------:R-:W0:Y:S01]  /*0e70*/  FCHK P1, R17, R3 ;  /* 0x0000000311007302 */ /* 0x000e220000020000 */
[----:B------:R-:W-:Y:S01]  /*0e80*/  @P3 FADD R9, R9, R12 ;  /* 0x0000000c09093221 */ /* 0x000fe20000000000 */
[----:B------:R-:W-:-:S03]  /*0e90*/  FFMA R0, R4, R5, R4 ;  /* 0x0000000504007223 */ /* 0x000fc60000000004 */
[----:B------:R-:W-:Y:S01]  /*0ea0*/  @!P5 FADD R9, R9, R2 ;  /* 0x000000020909d221 */ /* 0x000fe20000000000 */
[----:B------:R-:W-:-:S03]  /*0eb0*/  FFMA R5, R0, R17, RZ ;  /* 0x0000001100057223 */ /* 0x000fc600000000ff */
[----:B------:R-:W-:Y:S01]  /*0ec0*/  @P2 FADD R9, R9, R16 ;  /* 0x0000001009092221 */ /* 0x000fe20000000000 */
[----:B------:R-:W-:-:S03]  /*0ed0*/  FFMA R2, -R3, R5, R17 ;  /* 0x0000000503027223 */ /* 0x000fc60000000111 */
[----:B------:R-:W-:Y:S01]  /*0ee0*/  @P0 FADD R9, R9, R18 ;  /* 0x0000001209090221 */ /* 0x000fe20000000000 */
[----:B------:R-:W-:Y:S01]  /*0ef0*/  FFMA R2, R0, R2, R5 ;  /* 0x0000000200027223 */ /* 0x000fe20000000005 */
[----:B0-----:R-:W-:Y:S06]  /*0f00*/  @!P1 BRA `(.L_x_1) ;  /* 0x0000000000109947 */ /* 0x001fec0003800000 */
[----:B------:R-:W-:Y:S01]  /*0f10*/  IMAD.MOV.U32 R0, RZ, RZ, R17 ;  /* 0x000000ffff007224 */ /* 0x000fe200078e0011 */
[----:B------:R-:W-:-:S07]  /*0f20*/  MOV R4, 0xf40 ;  /* 0x00000f4000047802 */ /* 0x000fce0000000f00 */
[----:B------:R-:W-:Y:S05]  /*0f30*/  CALL.REL.NOINC `($__internal_0_$__cuda_sm3x_div_rn_noftz_f32_slowpath) ;  /* 0x0000000000647944 */ /* 0x000fea0003c00000 */
[----:B------:R-:W-:-:S07]  /*0f40*/  IMAD.MOV.U32 R2, RZ, RZ, R0 ;  /* 0x000000ffff027224 */ /* 0x000fce00078e0000 */
.L_x_1:
[----:B------:R-:W-:Y:S05]  /*0f50*/  BSYNC.RECONVERGENT B0 ;  /* 0x0000000000007941 */ /* 0x000fea0003800200 */
.L_x_0:
[----:B------:R-:W0:Y:S01]  /*0f60*/  MUFU.RCP R0, R3 ;  /* 0x0000000300007308 */ /* 0x000e220000001000 */
[----:B------:R-:W-:Y:S07]  /*0f70*/  BSSY.RECONVERGENT B0, `(.L_x_2) ;  /* 0x000000c000007945 */ /* 0x000fee0003800200 */
[----:B------:R-:W1:Y:S01]  /*0f80*/  FCHK P0, R9, R3 ;  /* 0x0000000309007302 */ /* 0x000e620000000000 */
[----:B0-----:R-:W-:-:S04]  /*0f90*/  FFMA R5, -R3, R0, 1 ;  /* 0x3f80000003057423 */ /* 0x001fc80000000100 */
[----:B------:R-:W-:-:S04]  /*0fa0*/  FFMA R0, R0, R5, R0 ;  /* 0x0000000500007223 */ /* 0x000fc80000000000 */
[----:B------:R-:W-:-:S04]  /*0fb0*/  FFMA R4, R0, R9, RZ ;  /* 0x0000000900047223 */ /* 0x000fc800000000ff */
[----:B------:R-:W-:-:S04]  /*0fc0*/  FFMA R5, -R3, R4, R9 ;  /* 0x0000000403057223 */ /* 0x000fc80000000109 */
[----:B------:R-:W-:Y:S01]  /*0fd0*/  FFMA R11, R0, R5, R4 ;  /* 0x00000005000b7223 */ /* 0x000fe20000000004 */
[----:B-1----:R-:W-:Y:S06]  /*0fe0*/  @!P0 BRA `(.L_x_3) ;  /* 0x0000000000108947 */ /* 0x002fec0003800000 */
[----:B------:R-:W-:Y:S02]  /*0ff0*/  MOV R0, R9 ;  /* 0x0000000900007202 */ /* 0x000fe40000000f00 */
[----:B------:R-:W-:-:S07]  /*1000*/  MOV R4, 0x1020 ;  /* 0x0000102000047802 */ /* 0x000fce0000000f00 */
[----:B------:R-:W-:Y:S05]  /*1010*/  CALL.REL.NOINC `($__internal_0_$__cuda_sm3x_div_rn_noftz_f32_slowpath) ;  /* 0x00000000002c7944 */ /* 0x000fea0003c00000 */
[----:B------:R-:W-:-:S07]  /*1020*/  IMAD.MOV.U32 R11, RZ, RZ, R0 ;  /* 0x000000ffff0b7224 */ /* 0x000fce00078e0000 */
.L_x_3:
[----:B------:R-:W-:Y:S05]  /*1030*/  BSYNC.RECONVERGENT B0 ;  /* 0x0000000000007941 */ /* 0x000fea0003800200 */
.L_x_2:
[----:B------:R-:W0:Y:S01]  /*1040*/  LDC.64 R4, c[0x0][0x398] ;  /* 0x0000e600ff047b82 */ /* 0x000e220000000a00 */
[----:B------:R-:W-:Y:S01]  /*1050*/  FFMA R11, -R11, R11, R2 ;  /* 0x0000000b0b0b7223 */ /* 0x000fe20000000102 */
[----:B------:R-:W-:-:S04]  /*1060*/  IMAD.IADD R7, R6, 0x1, R7 ;  /* 0x0000000106077824 */ /* 0x000fc800078e0207 */
[----:B------:R-:W-:Y:S01]  /*1070*/  FSETP.GTU.AND P0, PT, R11, RZ, PT ;  /* 0x000000ff0b00720b */ /* 0x000fe20003f0c000 */
[----:B0-----:R-:W-:-:S05]  /*1080*/  IMAD.WIDE R4, R7, 0x4, R4 ;  /* 0x0000000407047825 */ /* 0x001fca00078e0204 */
[----:B------:R0:W-:Y:S07]  /*1090*/  STG.E desc[UR4][R4.64], R11 ;  /* 0x0000000b04007986 */ /* 0x0001ee000c101904 */
[----:B------:R-:W-:Y:S05]  /*10a0*/  @P0 EXIT ;  /* 0x000000000000094d */ /* 0x000fea0003800000 */
[----:B------:R-:W-:Y:S01]  /*10b0*/  STG.E desc[UR4][R4.64], RZ ;  /* 0x000000ff04007986 */ /* 0x000fe2000c101904 */
[----:B------:R-:W-:Y:S05]  /*10c0*/  EXIT ;  /* 0x000000000000794d */ /* 0x000fea0003800000 */
        .weak           $__internal_0_$__cuda_sm3x_div_rn_noftz_f32_slowpath
        .type           $__internal_0_$__cuda_sm3x_div_rn_noftz_f32_slowpath,@function
        .size           $__internal_0_$__cuda_sm3x_div_rn_noftz_f32_slowpath,(.L_x_16 - $__internal_0_$__cuda_sm3x_div_rn_noftz_f32_slowpath)
$__internal_0_$__cuda_sm3x_div_rn_noftz_f32_slowpath:
[--C-:B------:R-:W-:Y:S01]  /*10d0*/  SHF.R.U32.HI R8, RZ, 0x17, R3.reuse ;  /* 0x00000017ff087819 */ /* 0x100fe20000011603 */
[----:B------:R-:W-:Y:S01]  /*10e0*/  BSSY.RECONVERGENT B1, `(.L_x_4) ;  /* 0x0000063000017945 */ /* 0x000fe20003800200 */
[----:B------:R-:W-:Y:S01]  /*10f0*/  SHF.R.U32.HI R5, RZ, 0x17, R0 ;  /* 0x00000017ff057819 */ /* 0x000fe20000011600 */
[----:B------:R-:W-:Y:S01]  /*1100*/  IMAD.MOV.U32 R11, RZ, RZ, R3 ;  /* 0x000000ffff0b7224 */ /* 0x000fe200078e0003 */
[----:B------:R-:W-:Y:S02]  /*1110*/  LOP3.LUT R14, R8, 0xff, RZ, 0xc0, !PT ;  /* 0x000000ff080e7812 */ /* 0x000fe400078ec0ff */
[----:B------:R-:W-:Y:S02]  /*1120*/  LOP3.LUT R12, R5, 0xff, RZ, 0xc0, !PT ;  /* 0x000000ff050c7812 */ /* 0x000fe400078ec0ff */
[----:B------:R-:W-:-:S03]  /*1130*/  IADD3 R10, PT, PT, R14, -0x1, RZ ;  /* 0xffffffff0e0a7810 */ /* 0x000fc60007ffe0ff */
[----:B------:R-:W-:Y:S01]  /*1140*/  VIADD R8, R12, 0xffffffff ;  /* 0xffffffff0c087836 */ /* 0x000fe20000000000 */
[----:B------:R-:W-:-:S04]  /*1150*/  ISETP.GT.U32.AND P0, PT, R10, 0xfd, PT ;  /* 0x000000fd0a00780c */ /* 0x000fc80003f04070 */
[----:B------:R-:W-:-:S13]  /*1160*/  ISETP.GT.U32.OR P0, PT, R8, 0xfd, P0 ;  /* 0x000000fd0800780c */ /* 0x000fda0000704470 */
[----:B------:R-:W-:Y:S01]  /*1170*/  @!P0 MOV R5, RZ ;  /* 0x000000ff00058202 */ /* 0x000fe20000000f00 */
[----:B------:R-:W-:Y:S06]  /*1180*/  @!P0 BRA `(.L_x_5) ;  /* 0x00000000005c8947 */ /* 0x000fec0003800000 */
[----:B------:R-:W-:Y:S02]  /*1190*/  FSETP.GTU.FTZ.AND P0, PT, |R0|, +INF , PT ;  /* 0x7f8000000000780b */ /* 0x000fe40003f1c200 */
[----:B------:R-:W-:-:S04]  /*11a0*/  FSETP.GTU.FTZ.AND P1, PT, |R3|, +INF , PT ;  /* 0x7f8000000300780b */ /* 0x000fc80003f3c200 */
[----:B------:R-:W-:-:S13]  /*11b0*/  PLOP3.LUT P0, PT, P0, P1, PT, 0xf8, 0x8f ;  /* 0x00000000008f781c */ /* 0x000fda0000703f70 */
[----:B------:R-:W-:Y:S05]  /*11c0*/  @P0 BRA `(.L_x_6) ;  /* 0x00000004004c0947 */ /* 0x000fea0003800000 */
[----:B------:R-:W-:-:S13]  /*11d0*/  LOP3.LUT P0, RZ, R11, 0x7fffffff, R0, 0xc8, !PT ;  /* 0x7fffffff0bff7812 */ /* 0x000fda000780c800 */
[----:B------:R-:W-:Y:S05]  /*11e0*/  @!P0 BRA `(.L_x_7) ;  /* 0x00000004003c8947 */ /* 0x000fea0003800000 */
[C---:B------:R-:W-:Y:S02]  /*11f0*/  FSETP.NEU.FTZ.AND P0, PT, |R0|.reuse, +INF , PT ;  /* 0x7f8000000000780b */ /* 0x040fe40003f1d200 */
[----:B------:R-:W-:Y:S02]  /*1200*/  FSETP.NEU.FTZ.AND P2, PT, |R3|, +INF , PT ;  /* 0x7f8000000300780b */ /* 0x000fe40003f5d200 */
[----:B------:R-:W-:-:S11]  /*1210*/  FSETP.NEU.FTZ.AND P1, PT, |R0|, +INF , PT ;  /* 0x7f8000000000780b */ /* 0x000fd60003f3d200 */
[----:B------:R-:W-:Y:S05]  /*1220*/  @!P2 BRA !P0, `(.L_x_7) ;  /* 0x00000004002ca947 */ /* 0x000fea0004000000 */
[----:B------:R-:W-:-:S04]  /*1230*/  LOP3.LUT P0, RZ, R0, 0x7fffffff, RZ, 0xc0, !PT ;  /* 0x7fffffff00ff7812 */ /* 0x000fc8000780c0ff */
[----:B------:R-:W-:-:S13]  /*1240*/  PLOP3.LUT P0, PT, P2, P0, PT, 0x2f, 0xf2 ;  /* 0x0000000000f2781c */ /* 0x000fda0001700577 */
[----:B------:R-:W-:Y:S05]  /*1250*/  @P0 BRA `(.L_x_8) ;  /* 0x0000000400180947 */ /* 0x000fea0003800000 */
[----:B------:R-:W-:-:S04]  /*1260*/  LOP3.LUT P0, RZ, R11, 0x7fffffff, RZ, 0xc0, !PT ;  /* 0x7fffffff0bff7812 */ /* 0x000fc8000780c0ff */
[----:B------:R-:W-:-:S13]  /*1270*/  PLOP3.LUT P0, PT, P1, P0, PT, 0x2f, 0xf2 ;  /* 0x0000000000f2781c */ /* 0x000fda0000f00577 */
[----:B------:R-:W-:Y:S05]  /*1280*/  @P0 BRA `(.L_x_9) ;  /* 0x0000000400000947 */ /* 0x000fea0003800000 */
[----:B------:R-:W-:Y:S02]  /*1290*/  ISETP.GE.AND P0, PT, R8, RZ, PT ;  /* 0x000000ff0800720c */ /* 0x000fe40003f06270 */
[----:B------:R-:W-:-:S11]  /*12a0*/  ISETP.GE.AND P1, PT, R10, RZ, PT ;  /* 0x000000ff0a00720c */ /* 0x000fd60003f26270 */
[----:B------:R-:W-:Y:S02]  /*12b0*/  @P0 IMAD.MOV.U32 R5, RZ, RZ, RZ ;  /* 0x000000ffff050224 */ /* 0x000fe400078e00ff */
[----:B------:R-:W-:Y:S01]  /*12c0*/  @!P0 FFMA R0, R0, 1.84467440737095516160e+19, RZ ;  /* 0x5f80000000008823 */ /* 0x000fe200000000ff */
[----:B------:R-:W-:Y:S02]  /*12d0*/  @!P0 IMAD.MOV.U32 R5, RZ, RZ, -0x40 ;  /* 0xffffffc0ff058424 */ /* 0x000fe400078e00ff */
[----:B------:R-:W-:-:S03]  /*12e0*/  @!P1 FFMA R11, R3, 1.84467440737095516160e+19, RZ ;  /* 0x5f800000030b9823 */ /* 0x000fc600000000ff */
[----:B------:R-:W-:-:S07]  /*12f0*/  @!P1 IADD3 R5, PT, PT, R5, 0x40, RZ ;  /* 0x0000004005059810 */ /* 0x000fce0007ffe0ff */
.L_x_5:
[----:B------:R-:W-:Y:S01]  /*1300*/  LEA R8, R14, 0xc0800000, 0x17 ;  /* 0xc08000000e087811 */ /* 0x000fe200078eb8ff */
[----:B------:R-:W-:Y:S04]  /*1310*/  BSSY.RECONVERGENT B2, `(.L_x_10) ;  /* 0x0000036000027945 */ /* 0x000fe80003800200 */
[----:B------:R-:W-:Y:S02]  /*1320*/  IMAD.IADD R8, R11, 0x1, -R8 ;  /* 0x000000010b087824 */ /* 0x000fe400078e0a08 */
[----:B------:R-:W-:Y:S02]  /*1330*/  VIADD R11, R12, 0xffffff81 ;  /* 0xffffff810c0b7836 */ /* 0x000fe40000000000 */
[----:B------:R-:W0:Y:S01]  /*1340*/  MUFU.RCP R10, R8 ;  /* 0x00000008000a7308 */ /* 0x000e220000001000 */
[----:B------:R-:W-:Y:S01]  /*1350*/  FADD.FTZ R13, -R8, -RZ ;  /* 0x800000ff080d7221 */ /* 0x000fe20000010100 */
[----:B------:R-:W-:-:S03]  /*1360*/  IMAD R0, R11, -0x800000, R0 ;  /* 0xff8000000b007824 */ /* 0x000fc600078e0200 */
[----:B0-----:R-:W-:-:S04]  /*1370*/  FFMA R15, R10, R13, 1 ;  /* 0x3f8000000a0f7423 */ /* 0x001fc8000000000d */
[----:B------:R-:W-:-:S04]  /*1380*/  FFMA R17, R10, R15, R10 ;  /* 0x0000000f0a117223 */ /* 0x000fc8000000000a */
[----:B------:R-:W-:-:S04]  /*1390*/  FFMA R10, R0, R17, RZ ;  /* 0x00000011000a7223 */ /* 0x000fc800000000ff */
[----:B------:R-:W-:-:S04]  /*13a0*/  FFMA R15, R13, R10, R0 ;  /* 0x0000000a0d0f7223 */ /* 0x000fc80000000000 */
[----:B------:R-:W-:Y:S01]  /*13b0*/  FFMA R12, R17, R15, R10 ;  /* 0x0000000f110c7223 */ /* 0x000fe2000000000a */
[----:B------:R-:W-:-:S03]  /*13c0*/  IADD3 R10, PT, PT, R11, 0x7f, -R14 ;  /* 0x0000007f0b0a7810 */ /* 0x000fc60007ffe80e */
[----:B------:R-:W-:Y:S01]  /*13d0*/  FFMA R13, R13, R12, R0 ;  /* 0x0000000c0d0d7223 */ /* 0x000fe20000000000 */
[----:B------:R-:W-:-:S03]  /*13e0*/  IADD3 R5, PT, PT, R10, R5, RZ ;  /* 0x000000050a057210 */ /* 0x000fc60007ffe0ff */
[----:B------:R-:W-:-:S05]  /*13f0*/  FFMA R0, R17, R13, R12 ;  /* 0x0000000d11007223 */ /* 0x000fca000000000c */
[----:B------:R-:W-:-:S04]  /*1400*/  SHF.R.U32.HI R8, RZ, 0x17, R0 ;  /* 0x00000017ff087819 */ /* 0x000fc80000011600 */
[----:B------:R-:W-:-:S05]  /*1410*/  LOP3.LUT R8, R8, 0xff, RZ, 0xc0, !PT ;  /* 0x000000ff08087812 */ /* 0x000fca00078ec0ff */
[----:B------:R-:W-:-:S04]  /*1420*/  IMAD.IADD R14, R8, 0x1, R5 ;  /* 0x00000001080e7824 */ /* 0x000fc800078e0205 */
[----:B------:R-:W-:-:S05]  /*1430*/  VIADD R8, R14, 0xffffffff ;  /* 0xffffffff0e087836 */ /* 0x000fca0000000000 */
[----:B------:R-:W-:-:S13]  /*1440*/  ISETP.GE.U32.AND P0, PT, R8, 0xfe, PT ;  /* 0x000000fe0800780c */ /* 0x000fda0003f06070 */
[----:B------:R-:W-:Y:S05]  /*1450*/  @!P0 BRA `(.L_x_11) ;  /* 0x0000000000808947 */ /* 0x000fea0003800000 */
[----:B------:R-:W-:-:S13]  /*1460*/  ISETP.GT.AND P0, PT, R14, 0xfe, PT ;  /* 0x000000fe0e00780c */ /* 0x000fda0003f04270 */
[----:B------:R-:W-:Y:S05]  /*1470*/  @P0 BRA `(.L_x_12) ;  /* 0x00000000006c0947 */ /* 0x000fea0003800000 */
[----:B------:R-:W-:-:S13]  /*1480*/  ISETP.GE.AND P0, PT, R14, 0x1, PT ;  /* 0x000000010e00780c */ /* 0x000fda0003f06270 */
[----:B------:R-:W-:Y:S05]  /*1490*/  @P0 BRA `(.L_x_13) ;  /* 0x0000000000740947 */ /* 0x000fea0003800000 */
[----:B------:R-:W-:Y:S02]  /*14a0*/  ISETP.GE.AND P0, PT, R14, -0x18, PT ;  /* 0xffffffe80e00780c */ /* 0x000fe40003f06270 */
[----:B------:R-:W-:-:S11]  /*14b0*/  LOP3.LUT R0, R0, 0x80000000, RZ, 0xc0, !PT ;  /* 0x8000000000007812 */ /* 0x000fd600078ec0ff */
[----:B------:R-:W-:Y:S05]  /*14c0*/  @!P0 BRA `(.L_x_13) ;  /* 0x0000000000688947 */ /* 0x000fea0003800000 */
[CCC-:B------:R-:W-:Y:S01]  /*14d0*/  FFMA.RZ R5, R17.reuse, R13.reuse, R12.reuse ;  /* 0x0000000d11057223 */ /* 0x1c0fe2000000c00c */
[C---:B------:R-:W-:Y:S01]  /*14e0*/  IADD3 R11, PT, PT, R14.reuse, 0x20, RZ ;  /* 0x000000200e0b7810 */ /* 0x040fe20007ffe0ff */
[-CC-:B------:R-:W-:Y:S01]  /*14f0*/  FFMA.RM R8, R17, R13.reuse, R12.reuse ;  /* 0x0000000d11087223 */ /* 0x180fe2000000400c */
[C---:B------:R-:W-:Y:S02]  /*1500*/  ISETP.NE.AND P2, PT, R14.reuse, RZ, PT ;  /* 0x000000ff0e00720c */ /* 0x040fe40003f45270 */
[----:B------:R-:W-:Y:S01]  /*1510*/  LOP3.LUT R10, R5, 0x7fffff, RZ, 0xc0, !PT ;  /* 0x007fffff050a7812 */ /* 0x000fe200078ec0ff */
[----:B------:R-:W-:Y:S01]  /*1520*/  FFMA.RP R5, R17, R13, R12 ;  /* 0x0000000d11057223 */ /* 0x000fe2000000800c */
[----:B------:R-:W-:Y:S01]  /*1530*/  IMAD.MOV R12, RZ, RZ, -R14 ;  /* 0x000000ffff0c7224 */ /* 0x000fe200078e0a0e */
[----:B------:R-:W-:Y:S02]  /*1540*/  ISETP.NE.AND P1, PT, R14, RZ, PT ;  /* 0x000000ff0e00720c */ /* 0x000fe40003f25270 */
[----:B------:R-:W-:-:S02]  /*1550*/  LOP3.LUT R10, R10, 0x800000, RZ, 0xfc, !PT ;  /* 0x008000000a0a7812 */ /* 0x000fc400078efcff */
[----:B------:R-:W-:Y:S02]  /*1560*/  FSETP.NEU.FTZ.AND P0, PT, R5, R8, PT ;  /* 0x000000080500720b */ /* 0x000fe40003f1d000 */
[----:B------:R-:W-:Y:S02]  /*1570*/  SHF.L.U32 R11, R10, R11, RZ ;  /* 0x0000000b0a0b7219 */ /* 0x000fe400000006ff */
[----:B------:R-:W-:Y:S02]  /*1580*/  SEL R5, R12, RZ, P2 ;  /* 0x000000ff0c057207 */ /* 0x000fe40001000000 */
[----:B------:R-:W-:Y:S02]  /*1590*/  ISETP.NE.AND P1, PT, R11, RZ, P1 ;  /* 0x000000ff0b00720c */ /* 0x000fe40000f25270 */
[----:B------:R-:W-:Y:S02]  /*15a0*/  SHF.R.U32.HI R5, RZ, R5, R10 ;  /* 0x00000005ff057219 */ /* 0x000fe4000001160a */
[----:B------:R-:W-:-:S02]  /*15b0*/  PLOP3.LUT P0, PT, P0, P1, PT, 0xf8, 0x8f ;  /* 0x00000000008f781c */ /* 0x000fc40000703f70 */
[----:B------:R-:W-:Y:S02]  /*15c0*/  SHF.R.U32.HI R11, RZ, 0x1, R5 ;  /* 0x00000001ff0b7819 */ /* 0x000fe40000011605 */
[----:B------:R-:W-:-:S04]  /*15d0*/  SEL R8, RZ, 0x1, !P0 ;  /* 0x00000001ff087807 */ /* 0x000fc80004000000 */
[----:B------:R-:W-:-:S04]  /*15e0*/  LOP3.LUT R8, R8, 0x1, R11, 0xf8, !PT ;  /* 0x0000000108087812 */ /* 0x000fc800078ef80b */
[----:B------:R-:W-:-:S05]  /*15f0*/  LOP3.LUT R8, R8, R5, RZ, 0xc0, !PT ;  /* 0x0000000508087212 */ /* 0x000fca00078ec0ff */
[----:B------:R-:W-:-:S05]  /*1600*/  IMAD.IADD R11, R11, 0x1, R8 ;  /* 0x000000010b0b7824 */ /* 0x000fca00078e0208 */
[----:B------:R-:W-:Y:S01]  /*1610*/  LOP3.LUT R0, R11, R0, RZ, 0xfc, !PT ;  /* 0x000000000b007212 */ /* 0x000fe200078efcff */
[----:B------:R-:W-:Y:S06]  /*1620*/  BRA `(.L_x_13) ;  /* 0x0000000000107947 */ /* 0x000fec0003800000 */
.L_x_12:
[----:B------:R-:W-:-:S04]  /*1630*/  LOP3.LUT R0, R0, 0x80000000, RZ, 0xc0, !PT ;  /* 0x8000000000007812 */ /* 0x000fc800078ec0ff */
[----:B------:R-:W-:Y:S01]  /*1640*/  LOP3.LUT R0, R0, 0x7f800000, RZ, 0xfc, !PT ;  /* 0x7f80000000007812 */ /* 0x000fe200078efcff */
[----:B------:R-:W-:Y:S06]  /*1650*/  BRA `(.L_x_13) ;  /* 0x0000000000047947 */ /* 0x000fec0003800000 */
.L_x_11:
[----:B------:R-:W-:-:S07]  /*1660*/  LEA R0, R5, R0, 0x17 ;  /* 0x0000000005007211 */ /* 0x000fce00078eb8ff */
.L_x_13:
[----:B------:R-:W-:Y:S05]  /*1670*/  BSYNC.RECONVERGENT B2 ;  /* 0x0000000000027941 */ /* 0x000fea0003800200 */
.L_x_10:
[----:B------:R-:W-:Y:S05]  /*1680*/  BRA `(.L_x_14) ;  /* 0x0000000000207947 */ /* 0x000fea0003800000 */
.L_x_9:
[----:B------:R-:W-:-:S04]  /*1690*/  LOP3.LUT R0, R11, 0x80000000, R0, 0x48, !PT ;  /* 0x800000000b007812 */ /* 0x000fc800078e4800 */
[----:B------:R-:W-:Y:S01]  /*16a0*/  LOP3.LUT R0, R0, 0x7f800000, RZ, 0xfc, !PT ;  /* 0x7f80000000007812 */ /* 0x000fe200078efcff */
[----:B------:R-:W-:Y:S06]  /*16b0*/  BRA `(.L_x_14) ;  /* 0x0000000000147947 */ /* 0x000fec0003800000 */
.L_x_8:
[----:B------:R-:W-:Y:S01]  /*16c0*/  LOP3.LUT R0, R11, 0x80000000, R0, 0x48, !PT ;  /* 0x800000000b007812 */ /* 0x000fe200078e4800 */
[----:B------:R-:W-:Y:S06]  /*16d0*/  BRA `(.L_x_14) ;  /* 0x00000000000c7947 */ /* 0x000fec0003800000 */
.L_x_7:
[----:B------:R-:W0:Y:S01]  /*16e0*/  MUFU.RSQ R0, -QNAN ;  /* 0xffc0000000007908 */ /* 0x000e220000001400 */
[----:B------:R-:W-:Y:S05]  /*16f0*/  BRA `(.L_x_14) ;  /* 0x0000000000047947 */ /* 0x000fea0003800000 */
.L_x_6:
[----:B------:R-:W-:-:S07]  /*1700*/  FADD.FTZ R0, R0, R3 ;  /* 0x0000000300007221 */ /* 0x000fce0000010000 */
.L_x_14:
[----:B------:R-:W-:Y:S05]  /*1710*/  BSYNC.RECONVERGENT B1 ;  /* 0x0000000000017941 */ /* 0x000fea0003800200 */
.L_x_4:
[----:B------:R-:W-:-:S04]  /*1720*/  IMAD.MOV.U32 R5, RZ, RZ, 0x0 ;  /* 0x00000000ff057424 */ /* 0x000fc800078e00ff */
[----:B0-----:R-:W-:Y:S05]  /*1730*/  RET.REL.NODEC R4 `(_Z18solve_contributioniiiiPfS_) ;  /* 0xffffffe804307950 */ /* 0x001fea0003c3ffff */
.L_x_15:
[----:B------:R-:W-:-:S00]  /*1740*/  BRA `(.L_x_15) ;  /* 0xfffffffc00fc7947 */ /* 0x000fc0000383ffff */
[----:B------:R-:W-:-:S00]  /*1750*/  NOP ;  /* 0x0000000000007918 */ /* 0x000fc00000000000 */
        /* <DEDUP_REMOVED lines=10> */
.L_x_16:


//--------------------- .nv.shared.reserved.0     --------------------------
	.section	.nv.shared.reserved.0,"aw",@nobits
	.weak		__nv_reservedSMEM_offset_0_alias
	.size		__nv_reservedSMEM_offset_0_alias, 0, 64
	.other		__nv_reservedSMEM_offset_0_alias,@"STO_CUDA_RESERVED_SHARED STV_DEFAULT"
__nv_reservedSMEM_offset_0_alias:
	.zero		0
	.zero		64


//--------------------- .nv.constant0._Z18solve_contributioniiiiPfS_ --------------------------
	.section	.nv.constant0._Z18solve_contributioniiiiPfS_,"a",@progbits
	.sectionflags	@""
	.align	4
.nv.constant0._Z18solve_contributioniiiiPfS_:
	.zero		928


//--------------------- SYMBOLS --------------------------

	.type		.nv.reservedSmem.offset0,@object
	.size		.nv.reservedSmem.offset0,0x4
